//
// Generated by NVIDIA NVVM Compiler
//
// Compiler Build ID: CL-36424714
// Cuda compilation tools, release 13.0, V13.0.88
// Based on NVVM 20.0.0
//

.version 9.0
.target sm_100
.address_size 64

	// .globl	_Z8sortRowsPiiii
.extern .func free
(
	.param .b64 free_param_0
)
;
.extern .func  (.param .b64 func_retval0) malloc
(
	.param .b64 malloc_param_0
)
;

.visible .entry _Z8sortRowsPiiii(
	.param .u64 .ptr .align 1 _Z8sortRowsPiiii_param_0,
	.param .u32 _Z8sortRowsPiiii_param_1,
	.param .u32 _Z8sortRowsPiiii_param_2,
	.param .u32 _Z8sortRowsPiiii_param_3
)
{
	.reg .pred 	%p<35>;
	.reg .b32 	%r<117>;
	.reg .b64 	%rd<36>;

	ld.param.u64 	%rd14, [_Z8sortRowsPiiii_param_0];
	ld.param.u32 	%r56, [_Z8sortRowsPiiii_param_1];
	ld.param.u32 	%r54, [_Z8sortRowsPiiii_param_2];
	ld.param.u32 	%r55, [_Z8sortRowsPiiii_param_3];
	cvta.to.global.u64 	%rd1, %rd14;
	mov.u32 	%r57, %ctaid.x;
	mov.u32 	%r58, %ntid.x;
	mov.u32 	%r59, %tid.x;
	mad.lo.s32 	%r1, %r57, %r58, %r59;
	setp.ge.s32 	%p1, %r1, %r56;
	setp.lt.s32 	%p2, %r54, 1;
	or.pred  	%p3, %p1, %p2;
	@%p3 bra 	$L__BB0_48;
	mul.lo.s32 	%r2, %r54, %r1;
	add.s32 	%r3, %r54, -1;
	add.s64 	%rd2, %rd1, 8;
	mov.b32 	%r97, 0;
	cvt.s64.s32 	%rd3, %r2;
$L__BB0_2:
	setp.ge.s32 	%p4, %r97, %r54;
	mov.b32 	%r61, -1;
	mov.u32 	%r98, %r61;
	@%p4 bra 	$L__BB0_5;
$L__BB0_3:
	add.s32 	%r62, %r97, %r2;
	mul.wide.s32 	%rd15, %r62, 4;
	add.s64 	%rd16, %rd1, %rd15;
	ld.global.u32 	%r63, [%rd16];
	sub.s32 	%r64, %r55, %r63;
	setp.gt.s32 	%p5, %r64, 10010000;
	mov.u32 	%r98, %r97;
	@%p5 bra 	$L__BB0_5;
	add.s32 	%r97, %r97, 1;
	setp.ne.s32 	%p6, %r97, %r54;
	mov.u32 	%r98, %r61;
	@%p6 bra 	$L__BB0_3;
$L__BB0_5:
	mov.b32 	%r99, 0;
	mov.u32 	%r100, %r98;
$L__BB0_6:
	mov.u32 	%r9, %r100;
	mov.u32 	%r8, %r99;
	add.s32 	%r100, %r9, 1;
	setp.ge.s32 	%p7, %r100, %r54;
	mov.u32 	%r101, %r3;
	@%p7 bra 	$L__BB0_8;
	cvt.s64.s32 	%rd17, %r9;
	add.s64 	%rd18, %rd17, %rd3;
	shl.b64 	%rd19, %rd18, 2;
	add.s64 	%rd20, %rd1, %rd19;
	ld.global.u32 	%r67, [%rd20+4];
	sub.s32 	%r68, %r55, %r67;
	setp.gt.s32 	%p8, %r68, 10010000;
	add.s32 	%r99, %r8, 1;
	mov.u32 	%r101, %r9;
	@%p8 bra 	$L__BB0_6;
$L__BB0_8:
	setp.lt.s32 	%p9, %r98, 0;
	@%p9 bra 	$L__BB0_48;
	sub.s32 	%r13, %r101, %r98;
	mul.wide.s32 	%rd21, %r13, 4;
	{ // callseq 0, 0
	.param .b64 param0;
	st.param.b64 	[param0], %rd21;
	.param .b64 retval0;
	call.uni (retval0), 
	malloc, 
	(
	param0
	);
	ld.param.b64 	%rd22, [retval0];
	} // callseq 0
	setp.lt.s32 	%p10, %r13, 1;
	@%p10 bra 	$L__BB0_47;
	add.s32 	%r14, %r98, %r2;
	add.s32 	%r70, %r98, %r8;
	add.s32 	%r71, %r70, 1;
	min.s32 	%r72, %r54, %r71;
	sub.s32 	%r15, %r72, %r98;
	add.s32 	%r16, %r15, -2;
	and.b32  	%r17, %r13, 3;
	setp.lt.u32 	%p11, %r16, 3;
	mov.b32 	%r102, 0;
	@%p11 bra 	$L__BB0_13;
	and.b32  	%r102, %r13, 2147483644;
	neg.s32 	%r104, %r102;
	add.s64 	%rd35, %rd22, 8;
	mov.u32 	%r103, %r14;
$L__BB0_12:
	mul.wide.s32 	%rd23, %r103, 4;
	add.s64 	%rd24, %rd2, %rd23;
	ld.global.u32 	%r73, [%rd24+-8];
	st.u32 	[%rd35+-8], %r73;
	ld.global.u32 	%r74, [%rd24+-4];
	st.u32 	[%rd35+-4], %r74;
	ld.global.u32 	%r75, [%rd24];
	st.u32 	[%rd35], %r75;
	ld.global.u32 	%r76, [%rd24+4];
	st.u32 	[%rd35+4], %r76;
	add.s32 	%r104, %r104, 4;
	add.s32 	%r103, %r103, 4;
	add.s64 	%rd35, %rd35, 16;
	setp.eq.s32 	%p12, %r104, 0;
	@%p12 bra 	$L__BB0_13;
	bra.uni 	$L__BB0_12;
$L__BB0_13:
	setp.eq.s32 	%p13, %r17, 0;
	@%p13 bra 	$L__BB0_17;
	add.s32 	%r77, %r14, %r102;
	mul.wide.s32 	%rd25, %r77, 4;
	add.s64 	%rd6, %rd1, %rd25;
	ld.global.u32 	%r78, [%rd6];
	mul.wide.u32 	%rd26, %r102, 4;
	add.s64 	%rd7, %rd22, %rd26;
	st.u32 	[%rd7], %r78;
	setp.eq.s32 	%p14, %r17, 1;
	@%p14 bra 	$L__BB0_17;
	ld.global.u32 	%r79, [%rd6+4];
	st.u32 	[%rd7+4], %r79;
	setp.eq.s32 	%p15, %r17, 2;
	@%p15 bra 	$L__BB0_17;
	ld.global.u32 	%r80, [%rd6+8];
	st.u32 	[%rd7+8], %r80;
$L__BB0_17:
	add.s32 	%r82, %r13, -1;
	add.s32 	%r21, %r15, -3;
	and.b32  	%r22, %r82, 3;
	and.b32  	%r23, %r82, -4;
	mov.b32 	%r105, 0;
$L__BB0_18:
	setp.eq.s32 	%p16, %r13, 1;
	@%p16 bra 	$L__BB0_39;
	setp.lt.u32 	%p17, %r21, 3;
	mov.b32 	%r112, 0;
	@%p17 bra 	$L__BB0_30;
	ld.u32 	%r106, [%rd22];
	mov.b32 	%r107, 0;
$L__BB0_21:
	mul.wide.u32 	%rd27, %r107, 4;
	add.s64 	%rd10, %rd22, %rd27;
	ld.u32 	%r108, [%rd10+4];
	setp.le.s32 	%p18, %r106, %r108;
	@%p18 bra 	$L__BB0_23;
	st.u32 	[%rd10], %r108;
	st.u32 	[%rd10+4], %r106;
	mov.u32 	%r108, %r106;
$L__BB0_23:
	ld.u32 	%r109, [%rd10+8];
	setp.le.s32 	%p19, %r108, %r109;
	@%p19 bra 	$L__BB0_25;
	st.u32 	[%rd10+4], %r109;
	st.u32 	[%rd10+8], %r108;
	mov.u32 	%r109, %r108;
$L__BB0_25:
	ld.u32 	%r110, [%rd10+12];
	setp.le.s32 	%p20, %r109, %r110;
	@%p20 bra 	$L__BB0_27;
	st.u32 	[%rd10+8], %r110;
	st.u32 	[%rd10+12], %r109;
	mov.u32 	%r110, %r109;
$L__BB0_27:
	add.s32 	%r107, %r107, 4;
	ld.u32 	%r106, [%rd10+16];
	setp.le.s32 	%p21, %r110, %r106;
	@%p21 bra 	$L__BB0_29;
	st.u32 	[%rd10+12], %r106;
	st.u32 	[%rd10+16], %r110;
	mov.u32 	%r106, %r110;
$L__BB0_29:
	setp.ne.s32 	%p22, %r107, %r23;
	mov.u32 	%r112, %r23;
	@%p22 bra 	$L__BB0_21;
$L__BB0_30:
	setp.eq.s32 	%p23, %r22, 0;
	@%p23 bra 	$L__BB0_39;
	mul.wide.u32 	%rd28, %r112, 4;
	add.s64 	%rd11, %rd22, %rd28;
	ld.u32 	%r43, [%rd11];
	ld.u32 	%r113, [%rd11+4];
	setp.le.s32 	%p24, %r43, %r113;
	@%p24 bra 	$L__BB0_33;
	st.u32 	[%rd11], %r113;
	st.u32 	[%rd11+4], %r43;
	mov.u32 	%r113, %r43;
$L__BB0_33:
	setp.eq.s32 	%p25, %r22, 1;
	@%p25 bra 	$L__BB0_39;
	ld.u32 	%r114, [%rd11+8];
	setp.le.s32 	%p26, %r113, %r114;
	@%p26 bra 	$L__BB0_36;
	st.u32 	[%rd11+4], %r114;
	st.u32 	[%rd11+8], %r113;
	mov.u32 	%r114, %r113;
$L__BB0_36:
	setp.eq.s32 	%p27, %r22, 2;
	@%p27 bra 	$L__BB0_39;
	ld.u32 	%r48, [%rd11+12];
	setp.le.s32 	%p28, %r114, %r48;
	@%p28 bra 	$L__BB0_39;
	st.u32 	[%rd11+8], %r48;
	st.u32 	[%rd11+12], %r114;
$L__BB0_39:
	add.s32 	%r105, %r105, 1;
	setp.lt.s32 	%p29, %r105, %r13;
	@%p29 bra 	$L__BB0_18;
	setp.lt.u32 	%p30, %r16, 3;
	mov.b32 	%r116, 0;
	@%p30 bra 	$L__BB0_43;
	and.b32  	%r116, %r13, 2147483644;
	mov.b32 	%r115, 0;
$L__BB0_42:
	mul.wide.u32 	%rd29, %r115, 4;
	add.s64 	%rd30, %rd22, %rd29;
	ld.u32 	%r87, [%rd30];
	add.s32 	%r88, %r14, %r115;
	mul.wide.s32 	%rd31, %r88, 4;
	add.s64 	%rd32, %rd1, %rd31;
	st.global.u32 	[%rd32], %r87;
	ld.u32 	%r89, [%rd30+4];
	st.global.u32 	[%rd32+4], %r89;
	ld.u32 	%r90, [%rd30+8];
	st.global.u32 	[%rd32+8], %r90;
	ld.u32 	%r91, [%rd30+12];
	st.global.u32 	[%rd32+12], %r91;
	add.s32 	%r115, %r115, 4;
	setp.ne.s32 	%p31, %r115, %r116;
	@%p31 bra 	$L__BB0_42;
$L__BB0_43:
	setp.eq.s32 	%p32, %r17, 0;
	@%p32 bra 	$L__BB0_47;
	mul.wide.u32 	%rd33, %r116, 4;
	add.s64 	%rd12, %rd22, %rd33;
	ld.u32 	%r92, [%rd12];
	add.s32 	%r93, %r14, %r116;
	mul.wide.s32 	%rd34, %r93, 4;
	add.s64 	%rd13, %rd1, %rd34;
	st.global.u32 	[%rd13], %r92;
	setp.eq.s32 	%p33, %r17, 1;
	@%p33 bra 	$L__BB0_47;
	ld.u32 	%r94, [%rd12+4];
	st.global.u32 	[%rd13+4], %r94;
	setp.eq.s32 	%p34, %r17, 2;
	@%p34 bra 	$L__BB0_47;
	ld.u32 	%r95, [%rd12+8];
	st.global.u32 	[%rd13+8], %r95;
$L__BB0_47:
	add.s32 	%r97, %r101, 1;
	{ // callseq 1, 0
	.param .b64 param0;
	st.param.b64 	[param0], %rd22;
	call.uni 
	free, 
	(
	param0
	);
	} // callseq 1
	bra.uni 	$L__BB0_2;
$L__BB0_48:
	ret;

}
	// .globl	_Z17optimizedSortRowsPiiii
.visible .entry _Z17optimizedSortRowsPiiii(
	.param .u64 .ptr .align 1 _Z17optimizedSortRowsPiiii_param_0,
	.param .u32 _Z17optimizedSortRowsPiiii_param_1,
	.param .u32 _Z17optimizedSortRowsPiiii_param_2,
	.param .u32 _Z17optimizedSortRowsPiiii_param_3
)
{
	.reg .pred 	%p<34>;
	.reg .b32 	%r<115>;
	.reg .b64 	%rd<35>;

	ld.param.u64 	%rd14, [_Z17optimizedSortRowsPiiii_param_0];
	ld.param.u32 	%r56, [_Z17optimizedSortRowsPiiii_param_1];
	ld.param.u32 	%r54, [_Z17optimizedSortRowsPiiii_param_2];
	ld.param.u32 	%r55, [_Z17optimizedSortRowsPiiii_param_3];
	cvta.to.global.u64 	%rd1, %rd14;
	mov.u32 	%r57, %ctaid.x;
	mov.u32 	%r58, %ntid.x;
	mov.u32 	%r59, %tid.x;
	mad.lo.s32 	%r1, %r57, %r58, %r59;
	setp.ge.s32 	%p1, %r1, %r56;
	@%p1 bra 	$L__BB1_50;
	{ // callseq 2, 0
	.param .b64 param0;
	st.param.b64 	[param0], 4096;
	.param .b64 retval0;
	call.uni (retval0), 
	malloc, 
	(
	param0
	);
	ld.param.b64 	%rd15, [retval0];
	} // callseq 2
	setp.lt.s32 	%p2, %r54, 1;
	@%p2 bra 	$L__BB1_49;
	mul.lo.s32 	%r2, %r54, %r1;
	add.s32 	%r3, %r54, -1;
	add.s64 	%rd3, %rd1, 8;
	add.s64 	%rd4, %rd15, 8;
	mov.b32 	%r96, 0;
	cvt.s64.s32 	%rd5, %r2;
$L__BB1_3:
	setp.ge.s32 	%p3, %r96, %r54;
	mov.b32 	%r61, -1;
	mov.u32 	%r97, %r61;
	@%p3 bra 	$L__BB1_6;
$L__BB1_4:
	add.s32 	%r62, %r96, %r2;
	mul.wide.s32 	%rd16, %r62, 4;
	add.s64 	%rd17, %rd1, %rd16;
	ld.global.u32 	%r63, [%rd17];
	sub.s32 	%r64, %r55, %r63;
	setp.gt.s32 	%p4, %r64, 10010000;
	mov.u32 	%r97, %r96;
	@%p4 bra 	$L__BB1_6;
	add.s32 	%r96, %r96, 1;
	setp.ne.s32 	%p5, %r96, %r54;
	mov.u32 	%r97, %r61;
	@%p5 bra 	$L__BB1_4;
$L__BB1_6:
	mov.u32 	%r98, %r97;
$L__BB1_7:
	mov.u32 	%r8, %r98;
	add.s32 	%r98, %r8, 1;
	setp.ge.s32 	%p6, %r98, %r54;
	mov.u32 	%r99, %r3;
	@%p6 bra 	$L__BB1_9;
	cvt.s64.s32 	%rd18, %r8;
	add.s64 	%rd19, %rd18, %rd5;
	shl.b64 	%rd20, %rd19, 2;
	add.s64 	%rd21, %rd1, %rd20;
	ld.global.u32 	%r66, [%rd21+4];
	sub.s32 	%r67, %r55, %r66;
	setp.gt.s32 	%p7, %r67, 10010000;
	mov.u32 	%r99, %r8;
	@%p7 bra 	$L__BB1_7;
$L__BB1_9:
	setp.lt.s32 	%p8, %r97, 0;
	@%p8 bra 	$L__BB1_49;
	sub.s32 	%r11, %r99, %r97;
	setp.lt.s32 	%p9, %r11, 1;
	@%p9 bra 	$L__BB1_48;
	add.s32 	%r12, %r97, %r2;
	min.u32 	%r13, %r11, 1024;
	and.b32  	%r14, %r13, 3;
	setp.lt.u32 	%p10, %r11, 4;
	mov.b32 	%r100, 0;
	@%p10 bra 	$L__BB1_14;
	and.b32  	%r100, %r13, 2044;
	neg.s32 	%r102, %r100;
	mov.u64 	%rd34, %rd4;
	mov.u32 	%r101, %r12;
$L__BB1_13:
	mul.wide.s32 	%rd22, %r101, 4;
	add.s64 	%rd23, %rd3, %rd22;
	ld.global.u32 	%r69, [%rd23+-8];
	st.u32 	[%rd34+-8], %r69;
	ld.global.u32 	%r70, [%rd23+-4];
	st.u32 	[%rd34+-4], %r70;
	ld.global.u32 	%r71, [%rd23];
	st.u32 	[%rd34], %r71;
	ld.global.u32 	%r72, [%rd23+4];
	st.u32 	[%rd34+4], %r72;
	add.s32 	%r102, %r102, 4;
	add.s32 	%r101, %r101, 4;
	add.s64 	%rd34, %rd34, 16;
	setp.eq.s32 	%p11, %r102, 0;
	@%p11 bra 	$L__BB1_14;
	bra.uni 	$L__BB1_13;
$L__BB1_14:
	setp.eq.s32 	%p12, %r14, 0;
	@%p12 bra 	$L__BB1_18;
	add.s32 	%r73, %r12, %r100;
	mul.wide.s32 	%rd24, %r73, 4;
	add.s64 	%rd6, %rd1, %rd24;
	ld.global.u32 	%r74, [%rd6];
	mul.wide.u32 	%rd25, %r100, 4;
	add.s64 	%rd7, %rd15, %rd25;
	st.u32 	[%rd7], %r74;
	setp.eq.s32 	%p13, %r14, 1;
	@%p13 bra 	$L__BB1_18;
	ld.global.u32 	%r75, [%rd6+4];
	st.u32 	[%rd7+4], %r75;
	setp.eq.s32 	%p14, %r14, 2;
	@%p14 bra 	$L__BB1_18;
	ld.global.u32 	%r76, [%rd6+8];
	st.u32 	[%rd7+8], %r76;
$L__BB1_18:
	not.b32 	%r78, %r97;
	min.s32 	%r79, %r54, %r98;
	add.s32 	%r18, %r79, %r78;
	min.s32 	%r80, %r18, 1024;
	add.s32 	%r19, %r80, -1;
	max.s32 	%r81, %r19, 1;
	max.s32 	%r20, %r80, 1;
	and.b32  	%r21, %r81, 3;
	and.b32  	%r22, %r81, 2147483644;
	mov.b32 	%r103, 0;
$L__BB1_19:
	setp.eq.s32 	%p15, %r11, 1;
	@%p15 bra 	$L__BB1_40;
	setp.lt.s32 	%p16, %r19, 4;
	mov.b32 	%r110, 0;
	@%p16 bra 	$L__BB1_31;
	ld.u32 	%r104, [%rd15];
	mov.b32 	%r105, 0;
$L__BB1_22:
	mul.wide.u32 	%rd26, %r105, 4;
	add.s64 	%rd10, %rd15, %rd26;
	ld.u32 	%r106, [%rd10+4];
	setp.le.s32 	%p17, %r104, %r106;
	@%p17 bra 	$L__BB1_24;
	st.u32 	[%rd10+4], %r104;
	st.u32 	[%rd10], %r106;
	mov.u32 	%r106, %r104;
$L__BB1_24:
	ld.u32 	%r107, [%rd10+8];
	setp.le.s32 	%p18, %r106, %r107;
	@%p18 bra 	$L__BB1_26;
	st.u32 	[%rd10+8], %r106;
	st.u32 	[%rd10+4], %r107;
	mov.u32 	%r107, %r106;
$L__BB1_26:
	ld.u32 	%r108, [%rd10+12];
	setp.le.s32 	%p19, %r107, %r108;
	@%p19 bra 	$L__BB1_28;
	st.u32 	[%rd10+12], %r107;
	st.u32 	[%rd10+8], %r108;
	mov.u32 	%r108, %r107;
$L__BB1_28:
	add.s32 	%r105, %r105, 4;
	ld.u32 	%r104, [%rd10+16];
	setp.le.s32 	%p20, %r108, %r104;
	@%p20 bra 	$L__BB1_30;
	st.u32 	[%rd10+16], %r108;
	st.u32 	[%rd10+12], %r104;
	mov.u32 	%r104, %r108;
$L__BB1_30:
	setp.ne.s32 	%p21, %r105, %r22;
	mov.u32 	%r110, %r22;
	@%p21 bra 	$L__BB1_22;
$L__BB1_31:
	setp.eq.s32 	%p22, %r21, 0;
	@%p22 bra 	$L__BB1_40;
	mul.wide.u32 	%rd27, %r110, 4;
	add.s64 	%rd11, %rd15, %rd27;
	ld.u32 	%r43, [%rd11];
	ld.u32 	%r111, [%rd11+4];
	setp.le.s32 	%p23, %r43, %r111;
	@%p23 bra 	$L__BB1_34;
	st.u32 	[%rd11+4], %r43;
	st.u32 	[%rd11], %r111;
	mov.u32 	%r111, %r43;
$L__BB1_34:
	setp.eq.s32 	%p24, %r21, 1;
	@%p24 bra 	$L__BB1_40;
	ld.u32 	%r112, [%rd11+8];
	setp.le.s32 	%p25, %r111, %r112;
	@%p25 bra 	$L__BB1_37;
	st.u32 	[%rd11+8], %r111;
	st.u32 	[%rd11+4], %r112;
	mov.u32 	%r112, %r111;
$L__BB1_37:
	setp.eq.s32 	%p26, %r21, 2;
	@%p26 bra 	$L__BB1_40;
	ld.u32 	%r48, [%rd11+12];
	setp.le.s32 	%p27, %r112, %r48;
	@%p27 bra 	$L__BB1_40;
	st.u32 	[%rd11+12], %r112;
	st.u32 	[%rd11+8], %r48;
$L__BB1_40:
	add.s32 	%r103, %r103, 1;
	setp.eq.s32 	%p28, %r103, %r20;
	@%p28 bra 	$L__BB1_41;
	bra.uni 	$L__BB1_19;
$L__BB1_41:
	and.b32  	%r27, %r20, 3;
	setp.lt.s32 	%p29, %r18, 4;
	mov.b32 	%r114, 0;
	@%p29 bra 	$L__BB1_44;
	and.b32  	%r114, %r20, 2044;
	mov.b32 	%r113, 0;
$L__BB1_43:
	mul.wide.u32 	%rd28, %r113, 4;
	add.s64 	%rd29, %rd15, %rd28;
	ld.u32 	%r86, [%rd29];
	add.s32 	%r87, %r12, %r113;
	mul.wide.s32 	%rd30, %r87, 4;
	add.s64 	%rd31, %rd1, %rd30;
	st.global.u32 	[%rd31], %r86;
	ld.u32 	%r88, [%rd29+4];
	st.global.u32 	[%rd31+4], %r88;
	ld.u32 	%r89, [%rd29+8];
	st.global.u32 	[%rd31+8], %r89;
	ld.u32 	%r90, [%rd29+12];
	st.global.u32 	[%rd31+12], %r90;
	add.s32 	%r113, %r113, 4;
	setp.ne.s32 	%p30, %r113, %r114;
	@%p30 bra 	$L__BB1_43;
$L__BB1_44:
	setp.eq.s32 	%p31, %r27, 0;
	@%p31 bra 	$L__BB1_48;
	mul.wide.u32 	%rd32, %r114, 4;
	add.s64 	%rd12, %rd15, %rd32;
	ld.u32 	%r91, [%rd12];
	add.s32 	%r92, %r12, %r114;
	mul.wide.s32 	%rd33, %r92, 4;
	add.s64 	%rd13, %rd1, %rd33;
	st.global.u32 	[%rd13], %r91;
	setp.eq.s32 	%p32, %r27, 1;
	@%p32 bra 	$L__BB1_48;
	ld.u32 	%r93, [%rd12+4];
	st.global.u32 	[%rd13+4], %r93;
	setp.eq.s32 	%p33, %r27, 2;
	@%p33 bra 	$L__BB1_48;
	ld.u32 	%r94, [%rd12+8];
	st.global.u32 	[%rd13+8], %r94;
$L__BB1_48:
	add.s32 	%r96, %r99, 1;
	bra.uni 	$L__BB1_3;
$L__BB1_49:
	{ // callseq 3, 0
	.param .b64 param0;
	st.param.b64 	[param0], %rd15;
	call.uni 
	free, 
	(
	param0
	);
	} // callseq 3
$L__BB1_50:
	ret;

}


// ===== COMPILED SASS (sm_100) =====

	.target	sm_100

	.elftype	@"ET_EXEC"


//--------------------- .note.nv.tkinfo           --------------------------
	.section	.note.nv.tkinfo,"",@"SHT_NOTE"
	.sectionflags	@"SHF_NOTE_NV_TKINFO"
	.tkinfo
        /*0018*/ 	.word	0x00000002
        /*0030*/ 	.string	""
        /*0030*/ 	.string	"ptxas"
        /*0030*/ 	.string	"Cuda compilation tools, release 13.0, V13.0.88"
        /*0030*/ 	.string	"Build cuda_13.0.r13.0/compiler.36424714_0"
        /*0030*/ 	.string	"-arch sm_100 -m 64 "



//--------------------- .note.nv.cuinfo           --------------------------
	.section	.note.nv.cuinfo,"",@"SHT_NOTE"
	.sectionflags	@"SHF_NOTE_NV_CUINFO"
        /*0018*/ 	.short	0x0002
        /*001a*/ 	.short	0x0064
        /*001c*/ 	.short	0x0082
	.zero		2


//--------------------- .nv.info                  --------------------------
	.section	.nv.info,"",@"SHT_CUDA_INFO"
	.align	4


	//----- nvinfo : EIATTR_REGCOUNT
	.align		4
        /*0000*/ 	.byte	0x04, 0x2f
        /*0002*/ 	.short	(.L_1 - .L_0)
	.align		4
.L_0:
        /*0004*/ 	.word	index@(_Z8sortRowsPiiii)
        /*0008*/ 	.word	0x0000001e


	//----- nvinfo : EIATTR_FRAME_SIZE
	.align		4
.L_1:
        /*000c*/ 	.byte	0x04, 0x11
        /*000e*/ 	.short	(.L_3 - .L_2)
	.align		4
.L_2:
        /*0010*/ 	.word	index@(_Z8sortRowsPiiii)
        /*0014*/ 	.word	0x00000000


	//----- nvinfo : EIATTR_REGCOUNT
	.align		4
.L_3:
        /*0018*/ 	.byte	0x04, 0x2f
        /*001a*/ 	.short	(.L_5 - .L_4)
	.align		4
.L_4:
        /*001c*/ 	.word	index@(_Z17optimizedSortRowsPiiii)
        /*0020*/ 	.word	0x00000020


	//----- nvinfo : EIATTR_FRAME_SIZE
	.align		4
.L_5:
        /*0024*/ 	.byte	0x04, 0x11
        /*0026*/ 	.short	(.L_7 - .L_6)
	.align		4
.L_6:
        /*0028*/ 	.word	index@(_Z17optimizedSortRowsPiiii)
        /*002c*/ 	.word	0x00000000


	//----- nvinfo : EIATTR_MIN_STACK_SIZE
	.align		4
.L_7:
        /*0030*/ 	.byte	0x04, 0x12
        /*0032*/ 	.short	(.L_9 - .L_8)
	.align		4
.L_8:
        /*0034*/ 	.word	index@(_Z17optimizedSortRowsPiiii)
        /*0038*/ 	.word	0x00000000


	//----- nvinfo : EIATTR_MIN_STACK_SIZE
	.align		4
.L_9:
        /*003c*/ 	.byte	0x04, 0x12
        /*003e*/ 	.short	(.L_11 - .L_10)
	.align		4
.L_10:
        /*0040*/ 	.word	index@(_Z8sortRowsPiiii)
        /*0044*/ 	.word	0x00000000
.L_11:


//--------------------- .nv.compat                --------------------------
	.section	.nv.compat,"",@"SHT_CUDA_COMPAT_INFO"
	.align	4
        /*0000*/ 	.byte	0x02, 0x09, 0x00, 0x00, 0x02, 0x02, 0x01, 0x00, 0x02, 0x05, 0x05, 0x00, 0x03, 0x07, 0x01, 0x01
        /*0010*/ 	.byte	0x02, 0x03, 0x00, 0x00, 0x02, 0x06, 0x01, 0x00, 0x04, 0x0b, 0x08, 0x00, 0x09, 0x00, 0x00, 0x00
        /*0020*/ 	.byte	0x00, 0x00, 0x00, 0x00


//--------------------- .nv.info._Z17optimizedSortRowsPiiii --------------------------
	.section	.nv.info._Z17optimizedSortRowsPiiii,"",@"SHT_CUDA_INFO"
	.sectionflags	@""
	.align	4


	//----- nvinfo : EIATTR_CUDA_API_VERSION
	.align		4
        /*0000*/ 	.byte	0x04, 0x37
        /*0002*/ 	.short	(.L_13 - .L_12)
.L_12:
        /*0004*/ 	.word	0x00000082


	//----- nvinfo : EIATTR_KPARAM_INFO
	.align		4
.L_13:
        /*0008*/ 	.byte	0x04, 0x17
        /*000a*/ 	.short	(.L_15 - .L_14)
.L_14:
        /*000c*/ 	.word	0x00000000
        /*0010*/ 	.short	0x0003
        /*0012*/ 	.short	0x0010
        /*0014*/ 	.byte	0x00, 0xf0, 0x11, 0x00


	//----- nvinfo : EIATTR_KPARAM_INFO
	.align		4
.L_15:
        /*0018*/ 	.byte	0x04, 0x17
        /*001a*/ 	.short	(.L_17 - .L_16)
.L_16:
        /*001c*/ 	.word	0x00000000
        /*0020*/ 	.short	0x0002
        /*0022*/ 	.short	0x000c
        /*0024*/ 	.byte	0x00, 0xf0, 0x11, 0x00


	//----- nvinfo : EIATTR_KPARAM_INFO
	.align		4
.L_17:
        /*0028*/ 	.byte	0x04, 0x17
        /*002a*/ 	.short	(.L_19 - .L_18)
.L_18:
        /*002c*/ 	.word	0x00000000
        /*0030*/ 	.short	0x0001
        /*0032*/ 	.short	0x0008
        /*0034*/ 	.byte	0x00, 0xf0, 0x11, 0x00


	//----- nvinfo : EIATTR_KPARAM_INFO
	.align		4
.L_19:
        /*0038*/ 	.byte	0x04, 0x17
        /*003a*/ 	.short	(.L_21 - .L_20)
.L_20:
        /*003c*/ 	.word	0x00000000
        /*0040*/ 	.short	0x0000
        /*0042*/ 	.short	0x0000
        /*0044*/ 	.byte	0x00, 0xf5, 0x21, 0x00


	//----- nvinfo : EIATTR_SPARSE_MMA_MASK
	.align		4
.L_21:
        /*0048*/ 	.byte	0x03, 0x50
        /*004a*/ 	.short	0x0000


	//----- nvinfo : EIATTR_MAXREG_COUNT
	.align		4
        /*004c*/ 	.byte	0x03, 0x1b
        /*004e*/ 	.short	0x00ff


	//----- nvinfo : EIATTR_EXTERNS
	.align		4
        /*0050*/ 	.byte	0x04, 0x0f
        /*0052*/ 	.short	(.L_23 - .L_22)


	//   ....[0]....
	.align		4
.L_22:
        /*0054*/ 	.word	index@(free)


	//   ....[1]....
	.align		4
        /*0058*/ 	.word	index@(malloc)


	//----- nvinfo : EIATTR_MERCURY_ISA_VERSION
	.align		4
.L_23:
        /*005c*/ 	.byte	0x03, 0x5f
        /*005e*/ 	.short	0x0101


	//----- nvinfo : EIATTR_VRC_CTA_INIT_COUNT
	.align		4
        /*0060*/ 	.byte	0x02, 0x4a
	.zero		1
	.zero		1


	//----- nvinfo : EIATTR_SYSCALL_OFFSETS
	.align		4
        /*0064*/ 	.byte	0x04, 0x46
        /*0066*/ 	.short	(.L_25 - .L_24)


	//   ....[0]....
.L_24:
        /*0068*/ 	.word	0x00000130


	//   ....[1]....
        /*006c*/ 	.word	0x00000f40


	//----- nvinfo : EIATTR_EXIT_INSTR_OFFSETS
	.align		4
.L_25:
        /*0070*/ 	.byte	0x04, 0x1c
        /*0072*/ 	.short	(.L_27 - .L_26)


	//   ....[0]....
.L_26:
        /*0074*/ 	.word	0x00000070


	//   ....[1]....
        /*0078*/ 	.word	0x00000f50


	//----- nvinfo : EIATTR_CRS_STACK_SIZE
	.align		4
.L_27:
        /*007c*/ 	.byte	0x04, 0x1e
        /*007e*/ 	.short	(.L_29 - .L_28)
.L_28:
        /*0080*/ 	.word	0x00000000


	//----- nvinfo : EIATTR_CBANK_PARAM_SIZE
	.align		4
.L_29:
        /*0084*/ 	.byte	0x03, 0x19
        /*0086*/ 	.short	0x0014


	//----- nvinfo : EIATTR_PARAM_CBANK
	.align		4
        /*0088*/ 	.byte	0x04, 0x0a
        /*008a*/ 	.short	(.L_31 - .L_30)
	.align		4
.L_30:
        /*008c*/ 	.word	index@(.nv.constant0._Z17optimizedSortRowsPiiii)
        /*0090*/ 	.short	0x0380
        /*0092*/ 	.short	0x0014


	//----- nvinfo : EIATTR_SW_WAR
	.align		4
.L_31:
        /*0094*/ 	.byte	0x04, 0x36
        /*0096*/ 	.short	(.L_33 - .L_32)
.L_32:
        /*0098*/ 	.word	0x00000008
.L_33:


//--------------------- .nv.info._Z8sortRowsPiiii --------------------------
	.section	.nv.info._Z8sortRowsPiiii,"",@"SHT_CUDA_INFO"
	.sectionflags	@""
	.align	4


	//----- nvinfo : EIATTR_CUDA_API_VERSION
	.align		4
        /*0000*/ 	.byte	0x04, 0x37
        /*0002*/ 	.short	(.L_35 - .L_34)
.L_34:
        /*0004*/ 	.word	0x00000082


	//----- nvinfo : EIATTR_KPARAM_INFO
	.align		4
.L_35:
        /*0008*/ 	.byte	0x04, 0x17
        /*000a*/ 	.short	(.L_37 - .L_36)
.L_36:
        /*000c*/ 	.word	0x00000000
        /*0010*/ 	.short	0x0003
        /*0012*/ 	.short	0x0010
        /*0014*/ 	.byte	0x00, 0xf0, 0x11, 0x00


	//----- nvinfo : EIATTR_KPARAM_INFO
	.align		4
.L_37:
        /*0018*/ 	.byte	0x04, 0x17
        /*001a*/ 	.short	(.L_39 - .L_38)
.L_38:
        /*001c*/ 	.word	0x00000000
        /*0020*/ 	.short	0x0002
        /*0022*/ 	.short	0x000c
        /*0024*/ 	.byte	0x00, 0xf0, 0x11, 0x00


	//----- nvinfo : EIATTR_KPARAM_INFO
	.align		4
.L_39:
        /*0028*/ 	.byte	0x04, 0x17
        /*002a*/ 	.short	(.L_41 - .L_40)
.L_40:
        /*002c*/ 	.word	0x00000000
        /*0030*/ 	.short	0x0001
        /*0032*/ 	.short	0x0008
        /*0034*/ 	.byte	0x00, 0xf0, 0x11, 0x00


	//----- nvinfo : EIATTR_KPARAM_INFO
	.align		4
.L_41:
        /*0038*/ 	.byte	0x04, 0x17
        /*003a*/ 	.short	(.L_43 - .L_42)
.L_42:
        /*003c*/ 	.word	0x00000000
        /*0040*/ 	.short	0x0000
        /*0042*/ 	.short	0x0000
        /*0044*/ 	.byte	0x00, 0xf5, 0x21, 0x00


	//----- nvinfo : EIATTR_SPARSE_MMA_MASK
	.align		4
.L_43:
        /*0048*/ 	.byte	0x03, 0x50
        /*004a*/ 	.short	0x0000


	//----- nvinfo : EIATTR_MAXREG_COUNT
	.align		4
        /*004c*/ 	.byte	0x03, 0x1b
        /*004e*/ 	.short	0x00ff


	//----- nvinfo : EIATTR_EXTERNS
	.align		4
        /*0050*/ 	.byte	0x04, 0x0f
        /*0052*/ 	.short	(.L_45 - .L_44)


	//   ....[0]....
	.align		4
.L_44:
        /*0054*/ 	.word	index@(free)


	//   ....[1]....
	.align		4
        /*0058*/ 	.word	index@(malloc)


	//----- nvinfo : EIATTR_MERCURY_ISA_VERSION
	.align		4
.L_45:
        /*005c*/ 	.byte	0x03, 0x5f
        /*005e*/ 	.short	0x0101


	//----- nvinfo : EIATTR_VRC_CTA_INIT_COUNT
	.align		4
        /*0060*/ 	.byte	0x02, 0x4a
	.zero		1
	.zero		1


	//----- nvinfo : EIATTR_SYSCALL_OFFSETS
	.align		4
        /*0064*/ 	.byte	0x04, 0x46
        /*0066*/ 	.short	(.L_47 - .L_46)


	//   ....[0]....
.L_46:
        /*0068*/ 	.word	0x00000440


	//   ....[1]....
        /*006c*/ 	.word	0x00000ef0


	//----- nvinfo : EIATTR_EXIT_INSTR_OFFSETS
	.align		4
.L_47:
        /*0070*/ 	.byte	0x04, 0x1c
        /*0072*/ 	.short	(.L_49 - .L_48)


	//   ....[0]....
.L_48:
        /*0074*/ 	.word	0x00000080


	//   ....[1]....
        /*0078*/ 	.word	0x000003e0


	//----- nvinfo : EIATTR_CRS_STACK_SIZE
	.align		4
.L_49:
        /*007c*/ 	.byte	0x04, 0x1e
        /*007e*/ 	.short	(.L_51 - .L_50)
.L_50:
        /*0080*/ 	.word	0x00000000


	//----- nvinfo : EIATTR_CBANK_PARAM_SIZE
	.align		4
.L_51:
        /*0084*/ 	.byte	0x03, 0x19
        /*0086*/ 	.short	0x0014


	//----- nvinfo : EIATTR_PARAM_CBANK
	.align		4
        /*0088*/ 	.byte	0x04, 0x0a
        /*008a*/ 	.short	(.L_53 - .L_52)
	.align		4
.L_52:
        /*008c*/ 	.word	index@(.nv.constant0._Z8sortRowsPiiii)
        /*0090*/ 	.short	0x0380
        /*0092*/ 	.short	0x0014


	//----- nvinfo : EIATTR_SW_WAR
	.align		4
.L_53:
        /*0094*/ 	.byte	0x04, 0x36
        /*0096*/ 	.short	(.L_55 - .L_54)
.L_54:
        /*0098*/ 	.word	0x00000008
.L_55:


//--------------------- .nv.callgraph             --------------------------
	.section	.nv.callgraph,"",@"SHT_CUDA_CALLGRAPH"
	.align	4
	.sectionentsize	8
	.align		4
        /*0000*/ 	.word	0x00000000
	.align		4
        /*0004*/ 	.word	0xffffffff
	.align		4
        /*0008*/ 	.word	index@(_Z17optimizedSortRowsPiiii)
	.align		4
        /*000c*/ 	.word	index@(free)
	.align		4
        /*0010*/ 	.word	index@(_Z17optimizedSortRowsPiiii)
	.align		4
        /*0014*/ 	.word	index@(malloc)
	.align		4
        /*0018*/ 	.word	index@(_Z8sortRowsPiiii)
	.align		4
        /*001c*/ 	.word	index@(free)
	.align		4
        /*0020*/ 	.word	index@(_Z8sortRowsPiiii)
	.align		4
        /*0024*/ 	.word	index@(malloc)
	.align		4
        /*0028*/ 	.word	0x00000000
	.align		4
        /*002c*/ 	.word	0xfffffffe
	.align		4
        /*0030*/ 	.word	0x00000000
	.align		4
        /*0034*/ 	.word	0xfffffffd
	.align		4
        /*0038*/ 	.word	0x00000000
	.align		4
        /*003c*/ 	.word	0xfffffffc


//--------------------- .nv.constant4             --------------------------
	.section	.nv.constant4,"a",@progbits
	.align	8
	.align		8
.nv.constant4:
        /*0000*/ 	.dword	free
	.align		8
        /*0008*/ 	.dword	malloc


//--------------------- .text._Z17optimizedSortRowsPiiii --------------------------
	.section	.text._Z17optimizedSortRowsPiiii,"ax",@progbits
	.align	128
        .global         _Z17optimizedSortRowsPiiii
        .type           _Z17optimizedSortRowsPiiii,@function
        .size           _Z17optimizedSortRowsPiiii,(.L_x_58 - _Z17optimizedSortRowsPiiii)
        .other          _Z17optimizedSortRowsPiiii,@"STO_CUDA_ENTRY STV_DEFAULT"
_Z17optimizedSortRowsPiiii:
.text._Z17optimizedSortRowsPiiii:
[----:B------:R-:W0:Y:S01]  /*0000*/  LDC R1, c[0x0][0x37c] ;  /* 0x0000df00ff017b82 */ /* 0x000e220000000800 */
[----:B------:R-:W1:Y:S07]  /*0010*/  S2R R3, SR_TID.X ;  /* 0x0000000000037919 */ /* 0x000e6e0000002100 */
[----:B------:R-:W1:Y:S01]  /*0020*/  S2UR UR4, SR_CTAID.X ;  /* 0x00000000000479c3 */ /* 0x000e620000002500 */
[----:B------:R-:W2:Y:S07]  /*0030*/  LDCU UR5, c[0x0][0x388] ;  /* 0x00007100ff0577ac */ /* 0x000eae0008000800 */
[----:B------:R-:W1:Y:S02]  /*0040*/  LDC R16, c[0x0][0x360] ;  /* 0x0000d800ff107b82 */ /* 0x000e640000000800 */
[----:B-1----:R-:W-:-:S05]  /*0050*/  IMAD R16, R16, UR4, R3 ;  /* 0x0000000410107c24 */ /* 0x002fca000f8e0203 */
[----:B--2---:R-:W-:-:S13]  /*0060*/  ISETP.GE.AND P0, PT, R16, UR5, PT ;  /* 0x0000000510007c0c */ /* 0x004fda000bf06270 */
[----:B0-----:R-:W-:Y:S05]  /*0070*/  @P0 EXIT ;  /* 0x000000000000094d */ /* 0x001fea0003800000 */
[----:B------:R-:W-:Y:S01]  /*0080*/  MOV R0, 0x8 ;  /* 0x0000000800007802 */ /* 0x000fe20000000f00 */
[----:B------:R-:W-:Y:S01]  /*0090*/  IMAD.MOV.U32 R4, RZ, RZ, 0x1000 ;  /* 0x00001000ff047424 */ /* 0x000fe200078e00ff */
[----:B------:R-:W0:Y:S01]  /*00a0*/  LDCU.64 UR36, c[0x0][0x358] ;  /* 0x00006b00ff2477ac */ /* 0x000e220008000a00 */
[----:B------:R-:W-:Y:S01]  /*00b0*/  IMAD.MOV.U32 R5, RZ, RZ, RZ ;  /* 0x000000ffff057224 */ /* 0x000fe200078e00ff */
[----:B------:R1:W2:Y:S01]  /*00c0*/  LDC.64 R2, c[0x4][R0] ;  /* 0x0100000000027b82 */ /* 0x0002a20000000a00 */
[----:B------:R-:W3:Y:S01]  /*00d0*/  LDCU UR39, c[0x0][0x38c] ;  /* 0x00007180ff2777ac */ /* 0x000ee20008000800 */
[----:B------:R-:W4:Y:S01]  /*00e0*/  LDCU UR40, c[0x0][0x38c] ;  /* 0x00007180ff2877ac */ /* 0x000f220008000800 */
[----:B------:R-:W0:Y:S01]  /*00f0*/  LDCU UR38, c[0x0][0x390] ;  /* 0x00007200ff2677ac */ /* 0x000e220008000800 */
[----:B------:R-:W0:Y:S01]  /*0100*/  LDCU UR41, c[0x0][0x390] ;  /* 0x00007200ff2977ac */ /* 0x000e220008000800 */
[----:B------:R-:W0:Y:S02]  /*0110*/  LDCU.64 UR42, c[0x0][0x380] ;  /* 0x00007000ff2a77ac */ /* 0x000e240008000a00 */
[----:B------:R-:W-:-:S07]  /*0120*/  LEPC R20, `(.L_x_0) ;  /* 0x000000001014794e */ /* 0x000fce0000000000 */
[----:B01234-:R-:W-:Y:S05]  /*0130*/  CALL.ABS.NOINC R2 ;  /* 0x0000000002007343 */ /* 0x01ffea0003c00000 */
.L_x_0:
[----:B------:R-:W0:Y:S02]  /*0140*/  LDC R7, c[0x0][0x38c] ;  /* 0x0000e300ff077b82 */ /* 0x000e240000000800 */
[----:B0-----:R-:W-:-:S13]  /*0150*/  ISETP.GE.AND P0, PT, R7, 0x1, PT ;  /* 0x000000010700780c */ /* 0x001fda0003f06270 */
[----:B------:R-:W-:Y:S05]  /*0160*/  @!P0 BRA `(.L_x_1) ;  /* 0x0000000c00688947 */ /* 0x000fea0003800000 */
[----:B------:R-:W0:Y:S01]  /*0170*/  LDC.64 R2, c[0x0][0x380] ;  /* 0x0000e000ff027b82 */ /* 0x000e220000000a00 */
[----:B------:R-:W-:Y:S01]  /*0180*/  IADD3 R10, P1, PT, R4, 0x8, RZ ;  /* 0x00000008040a7810 */ /* 0x000fe20007f3e0ff */
[----:B------:R-:W-:Y:S01]  /*0190*/  BSSY.RECONVERGENT B0, `(.L_x_1) ;  /* 0x00000d7000007945 */ /* 0x000fe20003800200 */
[----:B------:R-:W-:Y:S02]  /*01a0*/  IMAD R9, R16, R7, RZ ;  /* 0x0000000710097224 */ /* 0x000fe400078e02ff */
[----:B------:R-:W-:Y:S02]  /*01b0*/  VIADD R8, R7, 0xffffffff ;  /* 0xffffffff07087836 */ /* 0x000fe40000000000 */
[----:B------:R-:W-:Y:S02]  /*01c0*/  IMAD.MOV.U32 R0, RZ, RZ, RZ ;  /* 0x000000ffff007224 */ /* 0x000fe400078e00ff */
[----:B------:R-:W-:Y:S01]  /*01d0*/  IMAD.X R7, RZ, RZ, R5, P1 ;  /* 0x000000ffff077224 */ /* 0x000fe200008e0605 */
[----:B0-----:R-:W-:-:S05]  /*01e0*/  IADD3 R2, P0, PT, R2, 0x8, RZ ;  /* 0x0000000802027810 */ /* 0x001fca0007f1e0ff */
[----:B------:R-:W-:-:S08]  /*01f0*/  IMAD.X R3, RZ, RZ, R3, P0 ;  /* 0x000000ffff037224 */ /* 0x000fd000000e0603 */
.L_x_27:
[----:B0-----:R-:W0:Y:S01]  /*0200*/  LDCU UR4, c[0x0][0x38c] ;  /* 0x00007180ff0477ac */ /* 0x001e220008000800 */
[----:B-1-34-:R-:W1:Y:S01]  /*0210*/  LDC.64 R14, c[0x0][0x380] ;  /* 0x0000e000ff0e7b82 */ /* 0x01ae620000000a00 */
[----:B------:R-:W-:Y:S01]  /*0220*/  BSSY.RECONVERGENT B1, `(.L_x_2) ;  /* 0x000000f000017945 */ /* 0x000fe20003800200 */
[----:B------:R-:W-:Y:S01]  /*0230*/  IMAD.MOV.U32 R11, RZ, RZ, -0x1 ;  /* 0xffffffffff0b7424 */ /* 0x000fe200078e00ff */
[----:B0-----:R-:W-:-:S13]  /*0240*/  ISETP.GE.AND P0, PT, R0, UR4, PT ;  /* 0x0000000400007c0c */ /* 0x001fda000bf06270 */
[----:B--2---:R-:W-:Y:S05]  /*0250*/  @P0 BRA `(.L_x_3) ;  /* 0x00000000002c0947 */ /* 0x004fea0003800000 */
.L_x_4:
[----:B------:R-:W-:-:S04]  /*0260*/  IMAD.IADD R13, R9, 0x1, R0 ;  /* 0x00000001090d7824 */ /* 0x000fc800078e0200 */
[----:B-1----:R-:W-:-:S06]  /*0270*/  IMAD.WIDE R12, R13, 0x4, R14 ;  /* 0x000000040d0c7825 */ /* 0x002fcc00078e020e */
[----:B------:R-:W2:Y:S01]  /*0280*/  LDG.E R12, desc[UR36][R12.64] ;  /* 0x000000240c0c7981 */ /* 0x000ea2000c1e1900 */
[----:B------:R-:W-:Y:S01]  /*0290*/  IMAD.MOV.U32 R11, RZ, RZ, R0 ;  /* 0x000000ffff0b7224 */ /* 0x000fe200078e0000 */
[----:B--2---:R-:W-:-:S04]  /*02a0*/  IADD3 R6, PT, PT, -R12, UR38, RZ ;  /* 0x000000260c067c10 */ /* 0x004fc8000fffe1ff */
[----:B------:R-:W-:-:S13]  /*02b0*/  ISETP.GT.AND P0, PT, R6, 0x98bd90, PT ;  /* 0x0098bd900600780c */ /* 0x000fda0003f04270 */
[----:B------:R-:W-:Y:S05]  /*02c0*/  @P0 BRA `(.L_x_3) ;  /* 0x0000000000100947 */ /* 0x000fea0003800000 */
[----:B------:R-:W-:-:S05]  /*02d0*/  VIADD R0, R0, 0x1 ;  /* 0x0000000100007836 */ /* 0x000fca0000000000 */
[----:B------:R-:W-:-:S13]  /*02e0*/  ISETP.NE.AND P0, PT, R0, UR39, PT ;  /* 0x0000002700007c0c */ /* 0x000fda000bf05270 */
[----:B------:R-:W-:Y:S05]  /*02f0*/  @P0 BRA `(.L_x_4) ;  /* 0xfffffffc00d80947 */ /* 0x000fea000383ffff */
[----:B------:R-:W-:-:S07]  /*0300*/  IMAD.MOV.U32 R11, RZ, RZ, -0x1 ;  /* 0xffffffffff0b7424 */ /* 0x000fce00078e00ff */
.L_x_3:
[----:B------:R-:W-:Y:S05]  /*0310*/  BSYNC.RECONVERGENT B1 ;  /* 0x0000000000017941 */ /* 0x000fea0003800200 */
.L_x_2:
[----:B------:R-:W-:Y:S01]  /*0320*/  BSSY.RECONVERGENT B1, `(.L_x_5) ;  /* 0x0000011000017945 */ /* 0x000fe20003800200 */
[----:B------:R-:W-:-:S07]  /*0330*/  IMAD.MOV.U32 R16, RZ, RZ, R11 ;  /* 0x000000ffff107224 */ /* 0x000fce00078e000b */
.L_x_7:
[----:B-1----:R-:W-:Y:S02]  /*0340*/  IMAD.MOV.U32 R14, RZ, RZ, R16 ;  /* 0x000000ffff0e7224 */ /* 0x002fe400078e0010 */
[----:B------:R-:W-:Y:S02]  /*0350*/  VIADD R16, R16, 0x1 ;  /* 0x0000000110107836 */ /* 0x000fe40000000000 */
[----:B------:R-:W-:-:S03]  /*0360*/  IMAD.MOV.U32 R6, RZ, RZ, R8 ;  /* 0x000000ffff067224 */ /* 0x000fc600078e0008 */
[----:B------:R-:W-:-:S13]  /*0370*/  ISETP.GE.AND P0, PT, R16, UR40, PT ;  /* 0x0000002810007c0c */ /* 0x000fda000bf06270 */
[----:B------:R-:W-:Y:S05]  /*0380*/  @P0 BRA `(.L_x_6) ;  /* 0x0000000000280947 */ /* 0x000fea0003800000 */
[----:B------:R-:W-:Y:S02]  /*0390*/  SHF.R.S32.HI R0, RZ, 0x1f, R14 ;  /* 0x0000001fff007819 */ /* 0x000fe4000001140e */
[----:B------:R-:W-:-:S04]  /*03a0*/  IADD3 R6, P0, PT, R9, R14, RZ ;  /* 0x0000000e09067210 */ /* 0x000fc80007f1e0ff */
[----:B------:R-:W-:Y:S02]  /*03b0*/  LEA.HI.X.SX32 R13, R9, R0, 0x1, P0 ;  /* 0x00000000090d7211 */ /* 0x000fe400000f0eff */
[----:B------:R-:W-:-:S04]  /*03c0*/  LEA R12, P0, R6, UR42, 0x2 ;  /* 0x0000002a060c7c11 */ /* 0x000fc8000f8010ff */
[----:B------:R-:W-:-:S05]  /*03d0*/  LEA.HI.X R13, R6, UR43, R13, 0x2, P0 ;  /* 0x0000002b060d7c11 */ /* 0x000fca00080f140d */
[----:B------:R-:W2:Y:S02]  /*03e0*/  LDG.E R12, desc[UR36][R12.64+0x4] ;  /* 0x000004240c0c7981 */ /* 0x000ea4000c1e1900 */
[----:B--2---:R-:W-:-:S04]  /*03f0*/  IADD3 R0, PT, PT, -R12, UR41, RZ ;  /* 0x000000290c007c10 */ /* 0x004fc8000fffe1ff */
[----:B------:R-:W-:-:S13]  /*0400*/  ISETP.GT.AND P0, PT, R0, 0x98bd90, PT ;  /* 0x0098bd900000780c */ /* 0x000fda0003f04270 */
[----:B------:R-:W-:Y:S05]  /*0410*/  @P0 BRA `(.L_x_7) ;  /* 0xfffffffc00c80947 */ /* 0x000fea000383ffff */
[----:B------:R-:W-:-:S07]  /*0420*/  IMAD.MOV.U32 R6, RZ, RZ, R14 ;  /* 0x000000ffff067224 */ /* 0x000fce00078e000e */
.L_x_6:
[----:B------:R-:W-:Y:S05]  /*0430*/  BSYNC.RECONVERGENT B1 ;  /* 0x0000000000017941 */ /* 0x000fea0003800200 */
.L_x_5:
[----:B------:R-:W-:-:S13]  /*0440*/  ISETP.GE.AND P0, PT, R11, RZ, PT ;  /* 0x000000ff0b00720c */ /* 0x000fda0003f06270 */
[----:B------:R-:W-:Y:S05]  /*0450*/  @!P0 BRA `(.L_x_8) ;  /* 0x0000000800a88947 */ /* 0x000fea0003800000 */
[----:B------:R-:W-:Y:S01]  /*0460*/  IMAD.IADD R18, R6, 0x1, -R11 ;  /* 0x0000000106127824 */ /* 0x000fe200078e0a0b */
[----:B------:R-:W-:Y:S04]  /*0470*/  BSSY.RECONVERGENT B1, `(.L_x_9) ;  /* 0x00000a6000017945 */ /* 0x000fe80003800200 */
[----:B------:R-:W-:-:S13]  /*0480*/  ISETP.GE.AND P0, PT, R18, 0x1, PT ;  /* 0x000000011200780c */ /* 0x000fda0003f06270 */
[----:B------:R-:W-:Y:S05]  /*0490*/  @!P0 BRA `(.L_x_10) ;  /* 0x00000008008c8947 */ /* 0x000fea0003800000 */
[C---:B------:R-:W-:Y:S01]  /*04a0*/  ISETP.GE.U32.AND P1, PT, R18.reuse, 0x4, PT ;  /* 0x000000041200780c */ /* 0x040fe20003f26070 */
[----:B------:R-:W-:Y:S01]  /*04b0*/  BSSY.RECONVERGENT B2, `(.L_x_11) ;  /* 0x000001d000027945 */ /* 0x000fe20003800200 */
[----:B------:R-:W-:Y:S01]  /*04c0*/  VIMNMX.U32 R12, PT, PT, R18, 0x400, PT ;  /* 0x00000400120c7848 */ /* 0x000fe20003fe0000 */
[----:B------:R-:W-:Y:S02]  /*04d0*/  IMAD.IADD R0, R9, 0x1, R11 ;  /* 0x0000000109007824 */ /* 0x000fe400078e020b */
[----:B------:R-:W-:Y:S01]  /*04e0*/  IMAD.MOV.U32 R17, RZ, RZ, RZ ;  /* 0x000000ffff117224 */ /* 0x000fe200078e00ff */
[----:B------:R-:W-:-:S04]  /*04f0*/  LOP3.LUT R20, R12, 0x3, RZ, 0xc0, !PT ;  /* 0x000000030c147812 */ /* 0x000fc800078ec0ff */
[----:B------:R-:W-:-:S03]  /*0500*/  ISETP.NE.AND P0, PT, R20, RZ, PT ;  /* 0x000000ff1400720c */ /* 0x000fc60003f05270 */
[----:B------:R-:W-:Y:S10]  /*0510*/  @!P1 BRA `(.L_x_12) ;  /* 0x0000000000589947 */ /* 0x000ff40003800000 */
[----:B------:R-:W-:Y:S01]  /*0520*/  LOP3.LUT R17, R12, 0x7fc, RZ, 0xc0, !PT ;  /* 0x000007fc0c117812 */ /* 0x000fe200078ec0ff */
[----:B------:R-:W-:Y:S02]  /*0530*/  IMAD.MOV.U32 R22, RZ, RZ, R10 ;  /* 0x000000ffff167224 */ /* 0x000fe400078e000a */
[----:B------:R-:W-:Y:S02]  /*0540*/  IMAD.MOV.U32 R24, RZ, RZ, R7 ;  /* 0x000000ffff187224 */ /* 0x000fe400078e0007 */
[----:B------:R-:W-:Y:S02]  /*0550*/  IMAD.MOV.U32 R21, RZ, RZ, R0 ;  /* 0x000000ffff157224 */ /* 0x000fe400078e0000 */
[----:B------:R-:W-:-:S07]  /*0560*/  IMAD.MOV R19, RZ, RZ, -R17 ;  /* 0x000000ffff137224 */ /* 0x000fce00078e0a11 */
.L_x_13:
[----:B------:R-:W-:-:S05]  /*0570*/  IMAD.WIDE R12, R21, 0x4, R2 ;  /* 0x00000004150c7825 */ /* 0x000fca00078e0202 */
[----:B0-----:R-:W2:Y:S01]  /*0580*/  LDG.E R23, desc[UR36][R12.64+-0x8] ;  /* 0xfffff8240c177981 */ /* 0x001ea2000c1e1900 */
[----:B------:R-:W-:Y:S01]  /*0590*/  IMAD.MOV.U32 R14, RZ, RZ, R22 ;  /* 0x000000ffff0e7224 */ /* 0x000fe200078e0016 */
[----:B------:R-:W-:-:S05]  /*05a0*/  MOV R15, R24 ;  /* 0x00000018000f7202 */ /* 0x000fca0000000f00 */
[----:B--2---:R0:W-:Y:S04]  /*05b0*/  ST.E desc[UR36][R14.64+-0x8], R23 ;  /* 0xfffff8170e007985 */ /* 0x0041e8000c101924 */
[----:B------:R-:W2:Y:S04]  /*05c0*/  LDG.E R25, desc[UR36][R12.64+-0x4] ;  /* 0xfffffc240c197981 */ /* 0x000ea8000c1e1900 */
[----:B--2---:R0:W-:Y:S04]  /*05d0*/  ST.E desc[UR36][R14.64+-0x4], R25 ;  /* 0xfffffc190e007985 */ /* 0x0041e8000c101924 */
[----:B------:R-:W2:Y:S04]  /*05e0*/  LDG.E R27, desc[UR36][R12.64] ;  /* 0x000000240c1b7981 */ /* 0x000ea8000c1e1900 */
[----:B--2---:R0:W-:Y:S04]  /*05f0*/  ST.E desc[UR36][R14.64], R27 ;  /* 0x0000001b0e007985 */ /* 0x0041e8000c101924 */
[----:B------:R-:W2:Y:S01]  /*0600*/  LDG.E R29, desc[UR36][R12.64+0x4] ;  /* 0x000004240c1d7981 */ /* 0x000ea2000c1e1900 */
[----:B------:R-:W-:Y:S01]  /*0610*/  VIADD R19, R19, 0x4 ;  /* 0x0000000413137836 */ /* 0x000fe20000000000 */
[----:B------:R-:W-:Y:S01]  /*0620*/  IADD3 R22, P2, PT, R14, 0x10, RZ ;  /* 0x000000100e167810 */ /* 0x000fe20007f5e0ff */
[----:B------:R-:W-:-:S03]  /*0630*/  VIADD R21, R21, 0x4 ;  /* 0x0000000415157836 */ /* 0x000fc60000000000 */
[----:B------:R-:W-:Y:S01]  /*0640*/  ISETP.NE.AND P1, PT, R19, RZ, PT ;  /* 0x000000ff1300720c */ /* 0x000fe20003f25270 */
[----:B------:R-:W-:Y:S01]  /*0650*/  IMAD.X R24, RZ, RZ, R15, P2 ;  /* 0x000000ffff187224 */ /* 0x000fe200010e060f */
[----:B--2---:R0:W-:Y:S11]  /*0660*/  ST.E desc[UR36][R14.64+0x4], R29 ;  /* 0x0000041d0e007985 */ /* 0x0041f6000c101924 */
[----:B------:R-:W-:Y:S05]  /*0670*/  @P1 BRA `(.L_x_13) ;  /* 0xfffffffc00bc1947 */ /* 0x000fea000383ffff */
.L_x_12:
[----:B------:R-:W-:Y:S05]  /*0680*/  BSYNC.RECONVERGENT B2 ;  /* 0x0000000000027941 */ /* 0x000fea0003800200 */
.L_x_11:
[----:B------:R-:W-:Y:S04]  /*0690*/  BSSY.RECONVERGENT B2, `(.L_x_14) ;  /* 0x0000010000027945 */ /* 0x000fe80003800200 */
[----:B------:R-:W-:Y:S05]  /*06a0*/  @!P0 BRA `(.L_x_15) ;  /* 0x0000000000388947 */ /* 0x000fea0003800000 */
[----:B------:R-:W1:Y:S01]  /*06b0*/  LDC.64 R12, c[0x0][0x380] ;  /* 0x0000e000ff0c7b82 */ /* 0x000e620000000a00 */
[----:B0-----:R-:W-:-:S04]  /*06c0*/  IMAD.IADD R15, R0, 0x1, R17 ;  /* 0x00000001000f7824 */ /* 0x001fc800078e0211 */
[----:B-1----:R-:W-:-:S05]  /*06d0*/  IMAD.WIDE R12, R15, 0x4, R12 ;  /* 0x000000040f0c7825 */ /* 0x002fca00078e020c */
[----:B------:R-:W2:Y:S01]  /*06e0*/  LDG.E R19, desc[UR36][R12.64] ;  /* 0x000000240c137981 */ /* 0x000ea2000c1e1900 */
[----:B------:R-:W-:Y:S01]  /*06f0*/  IMAD.WIDE.U32 R14, R17, 0x4, R4 ;  /* 0x00000004110e7825 */ /* 0x000fe200078e0004 */
[----:B------:R-:W-:-:S04]  /*0700*/  ISETP.NE.AND P0, PT, R20, 0x1, PT ;  /* 0x000000011400780c */ /* 0x000fc80003f05270 */
[----:B--2---:R1:W-:Y:S09]  /*0710*/  ST.E desc[UR36][R14.64], R19 ;  /* 0x000000130e007985 */ /* 0x0043f2000c101924 */
[----:B------:R-:W-:Y:S05]  /*0720*/  @!P0 BRA `(.L_x_15) ;  /* 0x0000000000188947 */ /* 0x000fea0003800000 */
[----:B------:R-:W2:Y:S01]  /*0730*/  LDG.E R17, desc[UR36][R12.64+0x4] ;  /* 0x000004240c117981 */ /* 0x000ea2000c1e1900 */
[----:B------:R-:W-:-:S03]  /*0740*/  ISETP.NE.AND P0, PT, R20, 0x2, PT ;  /* 0x000000021400780c */ /* 0x000fc60003f05270 */
[----:B--2---:R2:W-:Y:S10]  /*0750*/  ST.E desc[UR36][R14.64+0x4], R17 ;  /* 0x000004110e007985 */ /* 0x0045f4000c101924 */
[----:B------:R-:W-:Y:S05]  /*0760*/  @!P0 BRA `(.L_x_15) ;  /* 0x0000000000088947 */ /* 0x000fea0003800000 */
[----:B------:R-:W3:Y:S04]  /*0770*/  LDG.E R13, desc[UR36][R12.64+0x8] ;  /* 0x000008240c0d7981 */ /* 0x000ee8000c1e1900 */
[----:B---3--:R3:W-:Y:S02]  /*0780*/  ST.E desc[UR36][R14.64+0x8], R13 ;  /* 0x0000080d0e007985 */ /* 0x0087e4000c101924 */
.L_x_15:
[----:B------:R-:W-:Y:S05]  /*0790*/  BSYNC.RECONVERGENT B2 ;  /* 0x0000000000027941 */ /* 0x000fea0003800200 */
.L_x_14:
[----:B------:R-:W4:Y:S01]  /*07a0*/  LDCU UR4, c[0x0][0x38c] ;  /* 0x00007180ff0477ac */ /* 0x000f220008000800 */
[----:B0123--:R-:W-:Y:S01]  /*07b0*/  LOP3.LUT R15, RZ, R11, RZ, 0x33, !PT ;  /* 0x0000000bff0f7212 */ /* 0x00ffe200078e33ff */
[----:B------:R-:W-:Y:S01]  /*07c0*/  BSSY.RECONVERGENT B2, `(.L_x_16) ;  /* 0x0000049000027945 */ /* 0x000fe20003800200 */
[----:B------:R-:W-:Y:S01]  /*07d0*/  IMAD.MOV.U32 R14, RZ, RZ, RZ ;  /* 0x000000ffff0e7224 */ /* 0x000fe200078e00ff */
[----:B----4-:R-:W-:-:S05]  /*07e0*/  VIMNMX R16, PT, PT, R16, UR4, PT ;  /* 0x0000000410107c48 */ /* 0x010fca000bfe0100 */
[----:B------:R-:W-:-:S05]  /*07f0*/  IMAD.IADD R15, R15, 0x1, R16 ;  /* 0x000000010f0f7824 */ /* 0x000fca00078e0210 */
[----:B------:R-:W-:-:S05]  /*0800*/  VIMNMX R11, PT, PT, R15, 0x400, PT ;  /* 0x000004000f0b7848 */ /* 0x000fca0003fe0100 */
[C---:B------:R-:W-:Y:S01]  /*0810*/  VIADD R22, R11.reuse, 0xffffffff ;  /* 0xffffffff0b167836 */ /* 0x040fe20000000000 */
[----:B------:R-:W-:-:S04]  /*0820*/  VIMNMX R11, PT, PT, R11, 0x1, !PT ;  /* 0x000000010b0b7848 */ /* 0x000fc80007fe0100 */
[----:B------:R-:W-:-:S04]  /*0830*/  VIMNMX R16, PT, PT, R22, 0x1, !PT ;  /* 0x0000000116107848 */ /* 0x000fc80007fe0100 */
[C---:B------:R-:W-:Y:S02]  /*0840*/  LOP3.LUT R24, R16.reuse, 0x3, RZ, 0xc0, !PT ;  /* 0x0000000310187812 */ /* 0x040fe400078ec0ff */
[----:B------:R-:W-:-:S07]  /*0850*/  LOP3.LUT R16, R16, 0x7ffffffc, RZ, 0xc0, !PT ;  /* 0x7ffffffc10107812 */ /* 0x000fce00078ec0ff */
.L_x_23:
[----:B------:R-:W-:Y:S01]  /*0860*/  ISETP.NE.AND P0, PT, R18, 0x1, PT ;  /* 0x000000011200780c */ /* 0x000fe20003f05270 */
[----:B------:R-:W-:-:S12]  /*0870*/  BSSY.RECONVERGENT B3, `(.L_x_17) ;  /* 0x000003a000037945 */ /* 0x000fd80003800200 */
[----:B01----:R-:W-:Y:S05]  /*0880*/  @!P0 BRA `(.L_x_18) ;  /* 0x0000000000e08947 */ /* 0x003fea0003800000 */
[----:B------:R-:W-:Y:S01]  /*0890*/  ISETP.GE.AND P0, PT, R22, 0x4, PT ;  /* 0x000000041600780c */ /* 0x000fe20003f06270 */
[----:B------:R-:W-:Y:S01]  /*08a0*/  BSSY.RECONVERGENT B4, `(.L_x_19) ;  /* 0x0000020000047945 */ /* 0x000fe20003800200 */
[----:B------:R-:W-:-:S11]  /*08b0*/  IMAD.MOV.U32 R13, RZ, RZ, RZ ;  /* 0x000000ffff0d7224 */ /* 0x000fd600078e00ff */
[----:B------:R-:W-:Y:S05]  /*08c0*/  @!P0 BRA `(.L_x_20) ;  /* 0x0000000000748947 */ /* 0x000fea0003800000 */
[----:B------:R0:W5:Y:S01]  /*08d0*/  LD.E R17, desc[UR36][R4.64] ;  /* 0x0000002404117980 */ /* 0x000162000c101900 */
[----:B------:R-:W-:Y:S01]  /*08e0*/  BSSY.RECONVERGENT B5, `(.L_x_21) ;  /* 0x000001a000057945 */ /* 0x000fe20003800200 */
[----:B------:R-:W-:-:S07]  /*08f0*/  IMAD.MOV.U32 R19, RZ, RZ, RZ ;  /* 0x000000ffff137224 */ /* 0x000fce00078e00ff */
.L_x_22:
[----:B------:R-:W-:-:S05]  /*0900*/  IMAD.WIDE.U32 R12, R19, 0x4, R4 ;  /* 0x00000004130c7825 */ /* 0x000fca00078e0004 */
[----:B------:R-:W2:Y:S04]  /*0910*/  LD.E R21, desc[UR36][R12.64+0x4] ;  /* 0x000004240c157980 */ /* 0x000ea8000c101900 */
[----:B------:R-:W3:Y:S04]  /*0920*/  LD.E R23, desc[UR36][R12.64+0x8] ;  /* 0x000008240c177980 */ /* 0x000ee8000c101900 */
[----:B------:R-:W4:Y:S01]  /*0930*/  LD.E R20, desc[UR36][R12.64+0xc] ;  /* 0x00000c240c147980 */ /* 0x000f22000c101900 */
[----:B--2--5:R-:W-:-:S13]  /*0940*/  ISETP.GT.AND P0, PT, R17, R21, PT ;  /* 0x000000151100720c */ /* 0x024fda0003f04270 */
[----:B------:R1:W-:Y:S04]  /*0950*/  @P0 ST.E desc[UR36][R12.64], R21 ;  /* 0x000000150c000985 */ /* 0x0003e8000c101924 */
[----:B------:R2:W-:Y:S01]  /*0960*/  @P0 ST.E desc[UR36][R12.64+0x4], R17 ;  /* 0x000004110c000985 */ /* 0x0005e2000c101924 */
[----:B-1----:R-:W-:-:S03]  /*0970*/  @P0 IMAD.MOV.U32 R21, RZ, RZ, R17 ;  /* 0x000000ffff150224 */ /* 0x002fc600078e0011 */
[----:B--2---:R-:W2:Y:S02]  /*0980*/  LD.E R17, desc[UR36][R12.64+0x10] ;  /* 0x000010240c117980 */ /* 0x004ea4000c101900 */
[----:B---3--:R-:W-:Y:S02]  /*0990*/  ISETP.GT.AND P0, PT, R21, R23, PT ;  /* 0x000000171500720c */ /* 0x008fe40003f04270 */
[----:B------:R-:W-:-:S11]  /*09a0*/  IADD3 R19, PT, PT, R19, 0x4, RZ ;  /* 0x0000000413137810 */ /* 0x000fd60007ffe0ff */
[----:B------:R1:W-:Y:S04]  /*09b0*/  @P0 ST.E desc[UR36][R12.64+0x4], R23 ;  /* 0x000004170c000985 */ /* 0x0003e8000c101924 */
[----:B------:R-:W-:Y:S01]  /*09c0*/  @P0 ST.E desc[UR36][R12.64+0x8], R21 ;  /* 0x000008150c000985 */ /* 0x000fe2000c101924 */
[----:B-1----:R-:W-:-:S05]  /*09d0*/  @P0 IMAD.MOV.U32 R23, RZ, RZ, R21 ;  /* 0x000000ffff170224 */ /* 0x002fca00078e0015 */
[----:B----4-:R-:W-:-:S13]  /*09e0*/  ISETP.GT.AND P1, PT, R23, R20, PT ;  /* 0x000000141700720c */ /* 0x010fda0003f24270 */
[----:B------:R1:W-:Y:S04]  /*09f0*/  @P1 ST.E desc[UR36][R12.64+0x8], R20 ;  /* 0x000008140c001985 */ /* 0x0003e8000c101924 */
[----:B------:R-:W-:Y:S01]  /*0a00*/  @P1 ST.E desc[UR36][R12.64+0xc], R23 ;  /* 0x00000c170c001985 */ /* 0x000fe2000c101924 */
[----:B-1----:R-:W-:Y:S01]  /*0a10*/  @P1 IMAD.MOV.U32 R20, RZ, RZ, R23 ;  /* 0x000000ffff141224 */ /* 0x002fe200078e0017 */
[----:B------:R-:W-:-:S04]  /*0a20*/  ISETP.NE.AND P1, PT, R19, R16, PT ;  /* 0x000000101300720c */ /* 0x000fc80003f25270 */
[----:B--2---:R-:W-:-:S13]  /*0a30*/  ISETP.GT.AND P0, PT, R20, R17, PT ;  /* 0x000000111400720c */ /* 0x004fda0003f04270 */
[----:B------:R-:W-:Y:S04]  /*0a40*/  @P0 ST.E desc[UR36][R12.64+0x10], R20 ;  /* 0x000010140c000985 */ /* 0x000fe8000c101924 */
[----:B------:R1:W-:Y:S02]  /*0a50*/  @P0 ST.E desc[UR36][R12.64+0xc], R17 ;  /* 0x00000c110c000985 */ /* 0x0003e4000c101924 */
[----:B-1----:R-:W-:Y:S01]  /*0a60*/  @P0 IMAD.MOV.U32 R17, RZ, RZ, R20 ;  /* 0x000000ffff110224 */ /* 0x002fe200078e0014 */
[----:B------:R-:W-:Y:S06]  /*0a70*/  @P1 BRA `(.L_x_22) ;  /* 0xfffffffc00a01947 */ /* 0x000fec000383ffff */
[----:B------:R-:W-:Y:S05]  /*0a80*/  BSYNC.RECONVERGENT B5 ;  /* 0x0000000000057941 */ /* 0x000fea0003800200 */
.L_x_21:
[----:B------:R-:W-:-:S07]  /*0a90*/  IMAD.MOV.U32 R13, RZ, RZ, R16 ;  /* 0x000000ffff0d7224 */ /* 0x000fce00078e0010 */
.L_x_20:
[----:B------:R-:W-:Y:S05]  /*0aa0*/  BSYNC.RECONVERGENT B4 ;  /* 0x0000000000047941 */ /* 0x000fea0003800200 */
.L_x_19:
[----:B------:R-:W-:-:S13]  /*0ab0*/  ISETP.NE.AND P0, PT, R24, RZ, PT ;  /* 0x000000ff1800720c */ /* 0x000fda0003f05270 */
[----:B------:R-:W-:Y:S05]  /*0ac0*/  @!P0 BRA `(.L_x_18) ;  /* 0x0000000000508947 */ /* 0x000fea0003800000 */
[----:B------:R-:W-:-:S05]  /*0ad0*/  IMAD.WIDE.U32 R12, R13, 0x4, R4 ;  /* 0x000000040d0c7825 */ /* 0x000fca00078e0004 */
[----:B------:R-:W2:Y:S04]  /*0ae0*/  LD.E R19, desc[UR36][R12.64] ;  /* 0x000000240c137980 */ /* 0x000ea8000c101900 */
[----:B------:R-:W2:Y:S01]  /*0af0*/  LD.E R17, desc[UR36][R12.64+0x4] ;  /* 0x000004240c117980 */ /* 0x000ea2000c101900 */
[----:B------:R-:W-:Y:S02]  /*0b00*/  ISETP.NE.AND P1, PT, R24, 0x1, PT ;  /* 0x000000011800780c */ /* 0x000fe40003f25270 */
[----:B--2---:R-:W-:-:S13]  /*0b10*/  ISETP.GT.AND P0, PT, R19, R17, PT ;  /* 0x000000111300720c */ /* 0x004fda0003f04270 */
[----:B------:R-:W-:Y:S04]  /*0b20*/  @P0 ST.E desc[UR36][R12.64+0x4], R19 ;  /* 0x000004130c000985 */ /* 0x000fe8000c101924 */
[----:B------:R1:W-:Y:S02]  /*0b30*/  @P0 ST.E desc[UR36][R12.64], R17 ;  /* 0x000000110c000985 */ /* 0x0003e4000c101924 */
[----:B-1----:R-:W-:Y:S01]  /*0b40*/  @P0 IMAD.MOV.U32 R17, RZ, RZ, R19 ;  /* 0x000000ffff110224 */ /* 0x002fe200078e0013 */
[----:B------:R-:W-:Y:S06]  /*0b50*/  @!P1 BRA `(.L_x_18) ;  /* 0x00000000002c9947 */ /* 0x000fec0003800000 */
[----:B------:R-:W2:Y:S01]  /*0b60*/  LD.E R19, desc[UR36][R12.64+0x8] ;  /* 0x000008240c137980 */ /* 0x000ea2000c101900 */
[----:B------:R-:W-:Y:S02]  /*0b70*/  ISETP.NE.AND P1, PT, R24, 0x2, PT ;  /* 0x000000021800780c */ /* 0x000fe40003f25270 */
[----:B--2---:R-:W-:-:S13]  /*0b80*/  ISETP.GT.AND P0, PT, R17, R19, PT ;  /* 0x000000131100720c */ /* 0x004fda0003f04270 */
[----:B------:R-:W-:Y:S04]  /*0b90*/  @P0 ST.E desc[UR36][R12.64+0x8], R17 ;  /* 0x000008110c000985 */ /* 0x000fe8000c101924 */
[----:B------:R1:W-:Y:S02]  /*0ba0*/  @P0 ST.E desc[UR36][R12.64+0x4], R19 ;  /* 0x000004130c000985 */ /* 0x0003e4000c101924 */
[----:B-1----:R-:W-:Y:S01]  /*0bb0*/  @P0 IMAD.MOV.U32 R19, RZ, RZ, R17 ;  /* 0x000000ffff130224 */ /* 0x002fe200078e0011 */
[----:B------:R-:W-:Y:S06]  /*0bc0*/  @!P1 BRA `(.L_x_18) ;  /* 0x0000000000109947 */ /* 0x000fec0003800000 */
[----:B------:R-:W2:Y:S02]  /*0bd0*/  LD.E R17, desc[UR36][R12.64+0xc] ;  /* 0x00000c240c117980 */ /* 0x000ea4000c101900 */
[----:B--2---:R-:W-:-:S13]  /*0be0*/  ISETP.GT.AND P0, PT, R19, R17, PT ;  /* 0x000000111300720c */ /* 0x004fda0003f04270 */
[----:B------:R1:W-:Y:S04]  /*0bf0*/  @P0 ST.E desc[UR36][R12.64+0xc], R19 ;  /* 0x00000c130c000985 */ /* 0x0003e8000c101924 */
[----:B------:R1:W-:Y:S02]  /*0c00*/  @P0 ST.E desc[UR36][R12.64+0x8], R17 ;  /* 0x000008110c000985 */ /* 0x0003e4000c101924 */
.L_x_18:
[----:B------:R-:W-:Y:S05]  /*0c10*/  BSYNC.RECONVERGENT B3 ;  /* 0x0000000000037941 */ /* 0x000fea0003800200 */
.L_x_17:
[----:B------:R-:W-:-:S05]  /*0c20*/  VIADD R14, R14, 0x1 ;  /* 0x000000010e0e7836 */ /* 0x000fca0000000000 */
[----:B------:R-:W-:-:S13]  /*0c30*/  ISETP.NE.AND P0, PT, R14, R11, PT ;  /* 0x0000000b0e00720c */ /* 0x000fda0003f05270 */
[----:B------:R-:W-:Y:S05]  /*0c40*/  @P0 BRA `(.L_x_23) ;  /* 0xfffffffc00040947 */ /* 0x000fea000383ffff */
[----:B------:R-:W-:Y:S05]  /*0c50*/  BSYNC.RECONVERGENT B2 ;  /* 0x0000000000027941 */ /* 0x000fea0003800200 */
.L_x_16:
[----:B------:R-:W-:Y:S01]  /*0c60*/  ISETP.GE.AND P0, PT, R15, 0x4, PT ;  /* 0x000000040f00780c */ /* 0x000fe20003f06270 */
[----:B------:R-:W-:Y:S01]  /*0c70*/  BSSY.RECONVERGENT B2, `(.L_x_24) ;  /* 0x0000016000027945 */ /* 0x000fe20003800200 */
[----:B------:R-:W-:Y:S01]  /*0c80*/  LOP3.LUT R18, R11, 0x3, RZ, 0xc0, !PT ;  /* 0x000000030b127812 */ /* 0x000fe200078ec0ff */
[----:B-1----:R-:W-:-:S03]  /*0c90*/  IMAD.MOV.U32 R19, RZ, RZ, RZ ;  /* 0x000000ffff137224 */ /* 0x002fc600078e00ff */
[----:B------:R-:W-:-:S07]  /*0ca0*/  ISETP.NE.AND P1, PT, R18, RZ, PT ;  /* 0x000000ff1200720c */ /* 0x000fce0003f25270 */
[----:B------:R-:W-:Y:S06]  /*0cb0*/  @!P0 BRA `(.L_x_25) ;  /* 0x0000000000448947 */ /* 0x000fec0003800000 */
[----:B------:R-:W1:Y:S01]  /*0cc0*/  LDC.64 R12, c[0x0][0x380] ;  /* 0x0000e000ff0c7b82 */ /* 0x000e620000000a00 */
[----:B------:R-:W-:Y:S01]  /*0cd0*/  LOP3.LUT R19, R11, 0x7fc, RZ, 0xc0, !PT ;  /* 0x000007fc0b137812 */ /* 0x000fe200078ec0ff */
[----:B------:R-:W-:-:S07]  /*0ce0*/  IMAD.MOV.U32 R11, RZ, RZ, RZ ;  /* 0x000000ffff0b7224 */ /* 0x000fce00078e00ff */
.L_x_26:
[----:B------:R-:W-:-:S05]  /*0cf0*/  IMAD.WIDE.U32 R14, R11, 0x4, R4 ;  /* 0x000000040b0e7825 */ /* 0x000fca00078e0004 */
[----:B--2---:R-:W2:Y:S01]  /*0d00*/  LD.E R21, desc[UR36][R14.64] ;  /* 0x000000240e157980 */ /* 0x004ea2000c101900 */
[----:B------:R-:W-:-:S04]  /*0d10*/  IMAD.IADD R17, R0, 0x1, R11 ;  /* 0x0000000100117824 */ /* 0x000fc800078e020b */
[----:B-1----:R-:W-:-:S05]  /*0d20*/  IMAD.WIDE R16, R17, 0x4, R12 ;  /* 0x0000000411107825 */ /* 0x002fca00078e020c */
[----:B--2---:R2:W-:Y:S04]  /*0d30*/  STG.E desc[UR36][R16.64], R21 ;  /* 0x0000001510007986 */ /* 0x0045e8000c101924 */
[----:B------:R-:W3:Y:S04]  /*0d40*/  LD.E R23, desc[UR36][R14.64+0x4] ;  /* 0x000004240e177980 */ /* 0x000ee8000c101900 */
[----:B---3--:R2:W-:Y:S04]  /*0d50*/  STG.E desc[UR36][R16.64+0x4], R23 ;  /* 0x0000041710007986 */ /* 0x0085e8000c101924 */
[----:B------:R-:W3:Y:S04]  /*0d60*/  LD.E R25, desc[UR36][R14.64+0x8] ;  /* 0x000008240e197980 */ /* 0x000ee8000c101900 */
[----:B---3--:R2:W-:Y:S04]  /*0d70*/  STG.E desc[UR36][R16.64+0x8], R25 ;  /* 0x0000081910007986 */ /* 0x0085e8000c101924 */
[----:B------:R-:W3:Y:S01]  /*0d80*/  LD.E R27, desc[UR36][R14.64+0xc] ;  /* 0x00000c240e1b7980 */ /* 0x000ee2000c101900 */
[----:B------:R-:W-:-:S05]  /*0d90*/  VIADD R11, R11, 0x4 ;  /* 0x000000040b0b7836 */ /* 0x000fca0000000000 */
[----:B------:R-:W-:Y:S01]  /*0da0*/  ISETP.NE.AND P0, PT, R11, R19, PT ;  /* 0x000000130b00720c */ /* 0x000fe20003f05270 */
[----:B---3--:R2:W-:-:S12]  /*0db0*/  STG.E desc[UR36][R16.64+0xc], R27 ;  /* 0x00000c1b10007986 */ /* 0x0085d8000c101924 */
[----:B------:R-:W-:Y:S05]  /*0dc0*/  @P0 BRA `(.L_x_26) ;  /* 0xfffffffc00c80947 */ /* 0x000fea000383ffff */
.L_x_25:
[----:B------:R-:W-:Y:S05]  /*0dd0*/  BSYNC.RECONVERGENT B2 ;  /* 0x0000000000027941 */ /* 0x000fea0003800200 */
.L_x_24:
[----:B------:R-:W-:Y:S05]  /*0de0*/  @!P1 BRA `(.L_x_10) ;  /* 0x0000000000389947 */ /* 0x000fea0003800000 */
[----:B------:R-:W-:Y:S01]  /*0df0*/  IMAD.WIDE.U32 R12, R19, 0x4, R4 ;  /* 0x00000004130c7825 */ /* 0x000fe200078e0004 */
[----:B------:R-:W1:Y:S04]  /*0e00*/  LDC.64 R14, c[0x0][0x380] ;  /* 0x0000e000ff0e7b82 */ /* 0x000e680000000a00 */
[----:B------:R-:W3:Y:S01]  /*0e10*/  LD.E R11, desc[UR36][R12.64] ;  /* 0x000000240c0b7980 */ /* 0x000ee2000c101900 */
[----:B------:R-:W-:Y:S01]  /*0e20*/  IMAD.IADD R19, R0, 0x1, R19 ;  /* 0x0000000100137824 */ /* 0x000fe200078e0213 */
[----:B------:R-:W-:-:S03]  /*0e30*/  ISETP.NE.AND P0, PT, R18, 0x1, PT ;  /* 0x000000011200780c */ /* 0x000fc60003f05270 */
[----:B-1----:R-:W-:-:S05]  /*0e40*/  IMAD.WIDE R14, R19, 0x4, R14 ;  /* 0x00000004130e7825 */ /* 0x002fca00078e020e */
[----:B---3--:R1:W-:Y:S05]  /*0e50*/  STG.E desc[UR36][R14.64], R11 ;  /* 0x0000000b0e007986 */ /* 0x0083ea000c101924 */
[----:B------:R-:W-:Y:S05]  /*0e60*/  @!P0 BRA `(.L_x_10) ;  /* 0x0000000000188947 */ /* 0x000fea0003800000 */
[----:B-1----:R-:W3:Y:S01]  /*0e70*/  LD.E R11, desc[UR36][R12.64+0x4] ;  /* 0x000004240c0b7980 */ /* 0x002ee2000c101900 */
[----:B------:R-:W-:-:S03]  /*0e80*/  ISETP.NE.AND P0, PT, R18, 0x2, PT ;  /* 0x000000021200780c */ /* 0x000fc60003f05270 */
[----:B---3--:R3:W-:Y:S10]  /*0e90*/  STG.E desc[UR36][R14.64+0x4], R11 ;  /* 0x0000040b0e007986 */ /* 0x0087f4000c101924 */
[----:B------:R-:W-:Y:S05]  /*0ea0*/  @!P0 BRA `(.L_x_10) ;  /* 0x0000000000088947 */ /* 0x000fea0003800000 */
[----:B------:R-:W4:Y:S04]  /*0eb0*/  LD.E R13, desc[UR36][R12.64+0x8] ;  /* 0x000008240c0d7980 */ /* 0x000f28000c101900 */
[----:B----4-:R4:W-:Y:S02]  /*0ec0*/  STG.E desc[UR36][R14.64+0x8], R13 ;  /* 0x0000080d0e007986 */ /* 0x0109e4000c101924 */
.L_x_10:
[----:B------:R-:W-:Y:S05]  /*0ed0*/  BSYNC.RECONVERGENT B1 ;  /* 0x0000000000017941 */ /* 0x000fea0003800200 */
.L_x_9:
[----:B------:R-:W-:Y:S01]  /*0ee0*/  VIADD R0, R6, 0x1 ;  /* 0x0000000106007836 */ /* 0x000fe20000000000 */
[----:B------:R-:W-:Y:S06]  /*0ef0*/  BRA `(.L_x_27) ;  /* 0xfffffff000c07947 */ /* 0x000fec000383ffff */
.L_x_8:
[----:B------:R-:W-:Y:S05]  /*0f00*/  BSYNC.RECONVERGENT B0 ;  /* 0x0000000000007941 */ /* 0x000fea0003800200 */
.L_x_1:
[----:B------:R-:W-:-:S04]  /*0f10*/  MOV R0, 0x0 ;  /* 0x0000000000007802 */ /* 0x000fc80000000f00 */
[----:B------:R0:W1:Y:S03]  /*0f20*/  LDC.64 R2, c[0x4][R0] ;  /* 0x0100000000027b82 */ /* 0x0000660000000a00 */
[----:B------:R-:W-:-:S07]  /*0f30*/  LEPC R20, `(.L_x_28) ;  /* 0x000000001014794e */ /* 0x000fce0000000000 */
[----:B01----:R-:W-:Y:S05]  /*0f40*/  CALL.ABS.NOINC R2 ;  /* 0x0000000002007343 */ /* 0x003fea0003c00000 */
.L_x_28:
[----:B------:R-:W-:Y:S05]  /*0f50*/  EXIT ;  /* 0x000000000000794d */ /* 0x000fea0003800000 */
.L_x_29:
[----:B------:R-:W-:-:S00]  /*0f60*/  BRA `(.L_x_29) ;  /* 0xfffffffc00fc7947 */ /* 0x000fc0000383ffff */
[----:B------:R-:W-:-:S00]  /*0f70*/  NOP ;  /* 0x0000000000007918 */ /* 0x000fc00000000000 */
        /* <DEDUP_REMOVED lines=8> */
.L_x_58:


//--------------------- .text._Z8sortRowsPiiii    --------------------------
	.section	.text._Z8sortRowsPiiii,"ax",@progbits
	.align	128
        .global         _Z8sortRowsPiiii
        .type           _Z8sortRowsPiiii,@function
        .size           _Z8sortRowsPiiii,(.L_x_59 - _Z8sortRowsPiiii)
        .other          _Z8sortRowsPiiii,@"STO_CUDA_ENTRY STV_DEFAULT"
_Z8sortRowsPiiii:
.text._Z8sortRowsPiiii:
[----:B------:R-:W0:Y:S01]  /*0000*/  LDC R1, c[0x0][0x37c] ;  /* 0x0000df00ff017b82 */ /* 0x000e220000000800 */
[----:B------:R-:W1:Y:S07]  /*0010*/  S2R R3, SR_TID.X ;  /* 0x0000000000037919 */ /* 0x000e6e0000002100 */
[----:B------:R-:W1:Y:S08]  /*0020*/  S2UR UR4, SR_CTAID.X ;  /* 0x00000000000479c3 */ /* 0x000e700000002500 */
[----:B------:R-:W1:Y:S08]  /*0030*/  LDC R16, c[0x0][0x360] ;  /* 0x0000d800ff107b82 */ /* 0x000e700000000800 */
[----:B------:R-:W2:Y:S01]  /*0040*/  LDC.64 R4, c[0x0][0x388] ;  /* 0x0000e200ff047b82 */ /* 0x000ea20000000a00 */
[----:B-1----:R-:W-:Y:S01]  /*0050*/  IMAD R16, R16, UR4, R3 ;  /* 0x0000000410107c24 */ /* 0x002fe2000f8e0203 */
[----:B--2---:R-:W-:-:S04]  /*0060*/  ISETP.GE.AND P0, PT, R5, 0x1, PT ;  /* 0x000000010500780c */ /* 0x004fc80003f06270 */
[----:B------:R-:W-:-:S13]  /*0070*/  ISETP.GE.OR P0, PT, R16, R4, !P0 ;  /* 0x000000041000720c */ /* 0x000fda0004706670 */
[----:B0-----:R-:W-:Y:S05]  /*0080*/  @P0 EXIT ;  /* 0x000000000000094d */ /* 0x001fea0003800000 */
[----:B------:R-:W0:Y:S01]  /*0090*/  LDCU.64 UR38, c[0x0][0x380] ;  /* 0x00007000ff2677ac */ /* 0x000e220008000a00 */
[----:B------:R-:W-:Y:S02]  /*00a0*/  IMAD R16, R16, R5, RZ ;  /* 0x0000000510107224 */ /* 0x000fe400078e02ff */
[----:B------:R-:W-:Y:S01]  /*00b0*/  VIADD R2, R5, 0xffffffff ;  /* 0xffffffff05027836 */ /* 0x000fe20000000000 */
[----:B------:R-:W1:Y:S01]  /*00c0*/  LDCU.64 UR36, c[0x0][0x358] ;  /* 0x00006b00ff2477ac */ /* 0x000e620008000a00 */
[----:B------:R-:W-:Y:S01]  /*00d0*/  IMAD.MOV.U32 R17, RZ, RZ, RZ ;  /* 0x000000ffff117224 */ /* 0x000fe200078e00ff */
[----:B------:R-:W2:Y:S01]  /*00e0*/  LDCU UR42, c[0x0][0x38c] ;  /* 0x00007180ff2a77ac */ /* 0x000ea20008000800 */
[----:B------:R-:W3:Y:S01]  /*00f0*/  LDCU UR41, c[0x0][0x38c] ;  /* 0x00007180ff2977ac */ /* 0x000ee20008000800 */
[----:B------:R-:W4:Y:S01]  /*0100*/  LDCU UR40, c[0x0][0x390] ;  /* 0x00007200ff2877ac */ /* 0x000f220008000800 */
[----:B0-----:R-:W-:Y:S01]  /*0110*/  UIADD3 UR38, UP0, UPT, UR38, 0x8, URZ ;  /* 0x0000000826267890 */ /* 0x001fe2000ff1e0ff */
[----:B------:R-:W0:Y:S01]  /*0120*/  LDCU UR43, c[0x0][0x390] ;  /* 0x00007200ff2b77ac */ /* 0x000e220008000800 */
[----:B------:R-:W0:Y:S02]  /*0130*/  LDCU.64 UR44, c[0x0][0x380] ;  /* 0x00007000ff2c77ac */ /* 0x000e240008000a00 */
[----:B-1----:R-:W-:-:S12]  /*0140*/  UIADD3.X UR39, UPT, UPT, URZ, UR39, URZ, UP0, !UPT ;  /* 0x00000027ff277290 */ /* 0x002fd800087fe4ff */
.L_x_56:
[----:B------:R-:W1:Y:S01]  /*0150*/  LDCU UR4, c[0x0][0x38c] ;  /* 0x00007180ff0477ac */ /* 0x000e620008000800 */
[----:B------:R-:W0:Y:S01]  /*0160*/  LDC.64 R6, c[0x0][0x380] ;  /* 0x0000e000ff067b82 */ /* 0x000e220000000a00 */
[----:B------:R-:W-:Y:S01]  /*0170*/  BSSY.RECONVERGENT B0, `(.L_x_30) ;  /* 0x000000f000007945 */ /* 0x000fe20003800200 */
[----:B------:R-:W-:Y:S01]  /*0180*/  IMAD.MOV.U32 R19, RZ, RZ, -0x1 ;  /* 0xffffffffff137424 */ /* 0x000fe200078e00ff */
[----:B-1----:R-:W-:-:S13]  /*0190*/  ISETP.GE.AND P0, PT, R17, UR4, PT ;  /* 0x0000000411007c0c */ /* 0x002fda000bf06270 */
[----:B------:R-:W-:Y:S05]  /*01a0*/  @P0 BRA `(.L_x_31) ;  /* 0x00000000002c0947 */ /* 0x000fea0003800000 */
.L_x_32:
[----:B------:R-:W-:-:S04]  /*01b0*/  IMAD.IADD R5, R16, 0x1, R17 ;  /* 0x0000000110057824 */ /* 0x000fc800078e0211 */
[----:B0-----:R-:W-:-:S06]  /*01c0*/  IMAD.WIDE R4, R5, 0x4, R6 ;  /* 0x0000000405047825 */ /* 0x001fcc00078e0206 */
[----:B------:R-:W4:Y:S01]  /*01d0*/  LDG.E R4, desc[UR36][R4.64] ;  /* 0x0000002404047981 */ /* 0x000f22000c1e1900 */
[----:B------:R-:W-:Y:S01]  /*01e0*/  IMAD.MOV.U32 R19, RZ, RZ, R17 ;  /* 0x000000ffff137224 */ /* 0x000fe200078e0011 */
[----:B----4-:R-:W-:-:S04]  /*01f0*/  IADD3 R0, PT, PT, -R4, UR40, RZ ;  /* 0x0000002804007c10 */ /* 0x010fc8000fffe1ff */
[----:B------:R-:W-:-:S13]  /*0200*/  ISETP.GT.AND P0, PT, R0, 0x98bd90, PT ;  /* 0x0098bd900000780c */ /* 0x000fda0003f04270 */
[----:B------:R-:W-:Y:S05]  /*0210*/  @P0 BRA `(.L_x_31) ;  /* 0x0000000000100947 */ /* 0x000fea0003800000 */
[----:B------:R-:W-:-:S05]  /*0220*/  VIADD R17, R17, 0x1 ;  /* 0x0000000111117836 */ /* 0x000fca0000000000 */
[----:B---3--:R-:W-:-:S13]  /*0230*/  ISETP.NE.AND P0, PT, R17, UR41, PT ;  /* 0x0000002911007c0c */ /* 0x008fda000bf05270 */
[----:B------:R-:W-:Y:S05]  /*0240*/  @P0 BRA `(.L_x_32) ;  /* 0xfffffffc00d80947 */ /* 0x000fea000383ffff */
[----:B------:R-:W-:-:S07]  /*0250*/  IMAD.MOV.U32 R19, RZ, RZ, -0x1 ;  /* 0xffffffffff137424 */ /* 0x000fce00078e00ff */
.L_x_31:
[----:B0-234-:R-:W-:Y:S05]  /*0260*/  BSYNC.RECONVERGENT B0 ;  /* 0x0000000000007941 */ /* 0x01dfea0003800200 */
.L_x_30:
[----:B------:R-:W-:Y:S01]  /*0270*/  HFMA2 R0, -RZ, RZ, 0, 0 ;  /* 0x00000000ff007431 */ /* 0x000fe200000001ff */
[----:B------:R-:W-:Y:S01]  /*0280*/  BSSY.RECONVERGENT B0, `(.L_x_33) ;  /* 0x0000014000007945 */ /* 0x000fe20003800200 */
[----:B------:R-:W-:-:S07]  /*0290*/  IMAD.MOV.U32 R3, RZ, RZ, R19 ;  /* 0x000000ffff037224 */ /* 0x000fce00078e0013 */
.L_x_35:
[----:B------:R-:W-:Y:S02]  /*02a0*/  VIADD R6, R3, 0x1 ;  /* 0x0000000103067836 */ /* 0x000fe40000000000 */
[----:B------:R-:W-:Y:S02]  /*02b0*/  IMAD.MOV.U32 R7, RZ, RZ, R3 ;  /* 0x000000ffff077224 */ /* 0x000fe400078e0003 */
[----:B------:R-:W-:Y:S01]  /*02c0*/  IMAD.MOV.U32 R18, RZ, RZ, R0 ;  /* 0x000000ffff127224 */ /* 0x000fe200078e0000 */
[----:B------:R-:W-:Y:S01]  /*02d0*/  ISETP.GE.AND P0, PT, R6, UR42, PT ;  /* 0x0000002a06007c0c */ /* 0x000fe2000bf06270 */
[----:B------:R-:W-:-:S12]  /*02e0*/  IMAD.MOV.U32 R17, RZ, RZ, R2 ;  /* 0x000000ffff117224 */ /* 0x000fd800078e0002 */
[----:B------:R-:W-:Y:S05]  /*02f0*/  @P0 BRA `(.L_x_34) ;  /* 0x0000000000300947 */ /* 0x000fea0003800000 */
[----:B------:R-:W-:Y:S02]  /*0300*/  SHF.R.S32.HI R3, RZ, 0x1f, R7 ;  /* 0x0000001fff037819 */ /* 0x000fe40000011407 */
[----:B------:R-:W-:-:S04]  /*0310*/  IADD3 R5, P0, PT, R16, R7, RZ ;  /* 0x0000000710057210 */ /* 0x000fc80007f1e0ff */
[----:B------:R-:W-:Y:S02]  /*0320*/  LEA.HI.X.SX32 R8, R16, R3, 0x1, P0 ;  /* 0x0000000310087211 */ /* 0x000fe400000f0eff */
[----:B------:R-:W-:-:S04]  /*0330*/  LEA R4, P0, R5, UR44, 0x2 ;  /* 0x0000002c05047c11 */ /* 0x000fc8000f8010ff */
[----:B------:R-:W-:-:S05]  /*0340*/  LEA.HI.X R5, R5, UR45, R8, 0x2, P0 ;  /* 0x0000002d05057c11 */ /* 0x000fca00080f1408 */
[----:B------:R-:W2:Y:S01]  /*0350*/  LDG.E R4, desc[UR36][R4.64+0x4] ;  /* 0x0000042404047981 */ /* 0x000ea2000c1e1900 */
[----:B------:R-:W-:Y:S02]  /*0360*/  IADD3 R0, PT, PT, R0, 0x1, RZ ;  /* 0x0000000100007810 */ /* 0x000fe40007ffe0ff */
[----:B--2---:R-:W-:-:S04]  /*0370*/  IADD3 R3, PT, PT, -R4, UR43, RZ ;  /* 0x0000002b04037c10 */ /* 0x004fc8000fffe1ff */
[----:B------:R-:W-:Y:S01]  /*0380*/  ISETP.GT.AND P0, PT, R3, 0x98bd90, PT ;  /* 0x0098bd900300780c */ /* 0x000fe20003f04270 */
[----:B------:R-:W-:-:S12]  /*0390*/  IMAD.MOV.U32 R3, RZ, RZ, R6 ;  /* 0x000000ffff037224 */ /* 0x000fd800078e0006 */
[----:B------:R-:W-:Y:S05]  /*03a0*/  @P0 BRA `(.L_x_35) ;  /* 0xfffffffc00bc0947 */ /* 0x000fea000383ffff */
[----:B------:R-:W-:-:S07]  /*03b0*/  IMAD.MOV.U32 R17, RZ, RZ, R7 ;  /* 0x000000ffff117224 */ /* 0x000fce00078e0007 */
.L_x_34:
[----:B------:R-:W-:Y:S05]  /*03c0*/  BSYNC.RECONVERGENT B0 ;  /* 0x0000000000007941 */ /* 0x000fea0003800200 */
.L_x_33:
[----:B------:R-:W-:-:S13]  /*03d0*/  ISETP.GE.AND P0, PT, R19, RZ, PT ;  /* 0x000000ff1300720c */ /* 0x000fda0003f06270 */
[----:B------:R-:W-:Y:S05]  /*03e0*/  @!P0 EXIT ;  /* 0x000000000000894d */ /* 0x000fea0003800000 */
[----:B------:R-:W-:Y:S01]  /*03f0*/  MOV R0, 0x8 ;  /* 0x0000000800007802 */ /* 0x000fe20000000f00 */
[----:B------:R-:W-:-:S03]  /*0400*/  IMAD.IADD R22, R17, 0x1, -R19 ;  /* 0x0000000111167824 */ /* 0x000fc600078e0a13 */
[----:B------:R0:W1:Y:S01]  /*0410*/  LDC.64 R6, c[0x4][R0] ;  /* 0x0100000000067b82 */ /* 0x0000620000000a00 */
[----:B------:R-:W-:-:S07]  /*0420*/  IMAD.WIDE R4, R22, 0x4, RZ ;  /* 0x0000000416047825 */ /* 0x000fce00078e02ff */
[----:B------:R-:W-:-:S07]  /*0430*/  LEPC R20, `(.L_x_36) ;  /* 0x000000001014794e */ /* 0x000fce0000000000 */
[----:B01----:R-:W-:Y:S05]  /*0440*/  CALL.ABS.NOINC R6 ;  /* 0x0000000006007343 */ /* 0x003fea0003c00000 */
.L_x_36:
[----:B------:R-:W-:Y:S01]  /*0450*/  ISETP.GE.AND P0, PT, R22, 0x1, PT ;  /* 0x000000011600780c */ /* 0x000fe20003f06270 */
[----:B------:R-:W-:-:S12]  /*0460*/  BSSY.RECONVERGENT B0, `(.L_x_37) ;  /* 0x00000a4000007945 */ /* 0x000fd80003800200 */
[----:B------:R-:W-:Y:S05]  /*0470*/  @!P0 BRA `(.L_x_38) ;  /* 0x0000000800888947 */ /* 0x000fea0003800000 */
[----:B------:R-:W0:Y:S01]  /*0480*/  LDCU UR4, c[0x0][0x38c] ;  /* 0x00007180ff0477ac */ /* 0x000e220008000800 */
[----:B------:R-:W-:Y:S01]  /*0490*/  IADD3 R18, PT, PT, R19, 0x1, R18 ;  /* 0x0000000113127810 */ /* 0x000fe20007ffe012 */
[----:B------:R-:W-:Y:S01]  /*04a0*/  BSSY.RECONVERGENT B1, `(.L_x_39) ;  /* 0x0000022000017945 */ /* 0x000fe20003800200 */
[----:B------:R-:W-:Y:S01]  /*04b0*/  LOP3.LUT R12, R22, 0x3, RZ, 0xc0, !PT ;  /* 0x00000003160c7812 */ /* 0x000fe200078ec0ff */
[----:B------:R-:W-:-:S03]  /*04c0*/  IMAD.MOV.U32 R3, RZ, RZ, RZ ;  /* 0x000000ffff037224 */ /* 0x000fc600078e00ff */
[----:B------:R-:W-:Y:S02]  /*04d0*/  ISETP.NE.AND P0, PT, R12, RZ, PT ;  /* 0x000000ff0c00720c */ /* 0x000fe40003f05270 */
[----:B0-----:R-:W-:-:S05]  /*04e0*/  VIMNMX R0, PT, PT, R18, UR4, PT ;  /* 0x0000000412007c48 */ /* 0x001fca000bfe0100 */
[--C-:B------:R-:W-:Y:S02]  /*04f0*/  IMAD.IADD R0, R0, 0x1, -R19.reuse ;  /* 0x0000000100007824 */ /* 0x100fe400078e0a13 */
[----:B------:R-:W-:Y:S02]  /*0500*/  IMAD.IADD R19, R16, 0x1, R19 ;  /* 0x0000000110137824 */ /* 0x000fe400078e0213 */
[----:B------:R-:W-:-:S05]  /*0510*/  VIADD R11, R0, 0xfffffffe ;  /* 0xfffffffe000b7836 */ /* 0x000fca0000000000 */
[----:B------:R-:W-:-:S13]  /*0520*/  ISETP.GE.U32.AND P1, PT, R11, 0x3, PT ;  /* 0x000000030b00780c */ /* 0x000fda0003f26070 */
[----:B------:R-:W-:Y:S05]  /*0530*/  @!P1 BRA `(.L_x_40) ;  /* 0x0000000000609947 */ /* 0x000fea0003800000 */
[----:B------:R-:W-:Y:S02]  /*0540*/  IADD3 R14, P1, PT, R4, 0x8, RZ ;  /* 0x00000008040e7810 */ /* 0x000fe40007f3e0ff */
[----:B------:R-:W-:Y:S02]  /*0550*/  LOP3.LUT R3, R22, 0x7ffffffc, RZ, 0xc0, !PT ;  /* 0x7ffffffc16037812 */ /* 0x000fe400078ec0ff */
[----:B------:R-:W-:Y:S01]  /*0560*/  MOV R13, R19 ;  /* 0x00000013000d7202 */ /* 0x000fe20000000f00 */
[----:B------:R-:W-:Y:S02]  /*0570*/  IMAD.X R27, RZ, RZ, R5, P1 ;  /* 0x000000ffff1b7224 */ /* 0x000fe400008e0605 */
[----:B------:R-:W-:-:S07]  /*0580*/  IMAD.MOV R10, RZ, RZ, -R3 ;  /* 0x000000ffff0a7224 */ /* 0x000fce00078e0a03 */
.L_x_41:
[----:B------:R-:W-:Y:S02]  /*0590*/  IMAD.U32 R6, RZ, RZ, UR38 ;  /* 0x00000026ff067e24 */ /* 0x000fe4000f8e00ff */
[----:B------:R-:W-:Y:S02]  /*05a0*/  IMAD.U32 R7, RZ, RZ, UR39 ;  /* 0x00000027ff077e24 */ /* 0x000fe4000f8e00ff */
[----:B------:R-:W-:-:S05]  /*05b0*/  IMAD.WIDE R6, R13, 0x4, R6 ;  /* 0x000000040d067825 */ /* 0x000fca00078e0206 */
[----:B0-----:R-:W2:Y:S01]  /*05c0*/  LDG.E R15, desc[UR36][R6.64+-0x8] ;  /* 0xfffff824060f7981 */ /* 0x001ea2000c1e1900 */
[----:B------:R-:W-:Y:S02]  /*05d0*/  IMAD.MOV.U32 R8, RZ, RZ, R14 ;  /* 0x000000ffff087224 */ /* 0x000fe400078e000e */
[----:B------:R-:W-:-:S05]  /*05e0*/  IMAD.MOV.U32 R9, RZ, RZ, R27 ;  /* 0x000000ffff097224 */ /* 0x000fca00078e001b */
[----:B--2---:R0:W-:Y:S04]  /*05f0*/  ST.E desc[UR36][R8.64+-0x8], R15 ;  /* 0xfffff80f08007985 */ /* 0x0041e8000c101924 */
[----:B------:R-:W2:Y:S04]  /*0600*/  LDG.E R21, desc[UR36][R6.64+-0x4] ;  /* 0xfffffc2406157981 */ /* 0x000ea8000c1e1900 */
[----:B--2---:R0:W-:Y:S04]  /*0610*/  ST.E desc[UR36][R8.64+-0x4], R21 ;  /* 0xfffffc1508007985 */ /* 0x0041e8000c101924 */
[----:B------:R-:W2:Y:S04]  /*0620*/  LDG.E R23, desc[UR36][R6.64] ;  /* 0x0000002406177981 */ /* 0x000ea8000c1e1900 */
[----:B--2---:R0:W-:Y:S04]  /*0630*/  ST.E desc[UR36][R8.64], R23 ;  /* 0x0000001708007985 */ /* 0x0041e8000c101924 */
[----:B------:R-:W2:Y:S01]  /*0640*/  LDG.E R25, desc[UR36][R6.64+0x4] ;  /* 0x0000042406197981 */ /* 0x000ea2000c1e1900 */
[----:B------:R-:W-:Y:S01]  /*0650*/  IADD3 R10, PT, PT, R10, 0x4, RZ ;  /* 0x000000040a0a7810 */ /* 0x000fe20007ffe0ff */
[----:B------:R-:W-:Y:S01]  /*0660*/  VIADD R13, R13, 0x4 ;  /* 0x000000040d0d7836 */ /* 0x000fe20000000000 */
[----:B------:R-:W-:-:S02]  /*0670*/  IADD3 R14, P2, PT, R8, 0x10, RZ ;  /* 0x00000010080e7810 */ /* 0x000fc40007f5e0ff */
[----:B------:R-:W-:-:S03]  /*0680*/  ISETP.NE.AND P1, PT, R10, RZ, PT ;  /* 0x000000ff0a00720c */ /* 0x000fc60003f25270 */
[----:B------:R-:W-:Y:S01]  /*0690*/  IMAD.X R27, RZ, RZ, R9, P2 ;  /* 0x000000ffff1b7224 */ /* 0x000fe200010e0609 */
[----:B--2---:R0:W-:Y:S09]  /*06a0*/  ST.E desc[UR36][R8.64+0x4], R25 ;  /* 0x0000041908007985 */ /* 0x0041f2000c101924 */
[----:B------:R-:W-:Y:S05]  /*06b0*/  @P1 BRA `(.L_x_41) ;  /* 0xfffffffc00b41947 */ /* 0x000fea000383ffff */
.L_x_40:
[----:B------:R-:W-:Y:S05]  /*06c0*/  BSYNC.RECONVERGENT B1 ;  /* 0x0000000000017941 */ /* 0x000fea0003800200 */
.L_x_39:
        /* <DEDUP_REMOVED lines=16> */
.L_x_43:
[----:B------:R-:W-:Y:S05]  /*07d0*/  BSYNC.RECONVERGENT B1 ;  /* 0x0000000000017941 */ /* 0x000fea0003800200 */
.L_x_42:
[----:B------:R-:W-:Y:S01]  /*07e0*/  VIADD R0, R0, 0xfffffffd ;  /* 0xfffffffd00007836 */ /* 0x000fe20000000000 */
[----:B------:R-:W-:Y:S01]  /*07f0*/  BSSY.RECONVERGENT B1, `(.L_x_44) ;  /* 0x0000044000017945 */ /* 0x000fe20003800200 */
[----:B--2---:R-:W-:-:S03]  /*0800*/  IMAD.MOV.U32 R3, RZ, RZ, RZ ;  /* 0x000000ffff037224 */ /* 0x004fc600078e00ff */
[----:B------:R-:W-:Y:S01]  /*0810*/  ISETP.GE.U32.AND P1, PT, R0, 0x3, PT ;  /* 0x000000030000780c */ /* 0x000fe20003f26070 */
[----:B------:R-:W-:-:S05]  /*0820*/  VIADD R0, R22, 0xffffffff ;  /* 0xffffffff16007836 */ /* 0x000fca0000000000 */
[C---:B------:R-:W-:Y:S02]  /*0830*/  LOP3.LUT R10, R0.reuse, 0x3, RZ, 0xc0, !PT ;  /* 0x00000003000a7812 */ /* 0x040fe400078ec0ff */
[----:B01-3--:R-:W-:-:S07]  /*0840*/  LOP3.LUT R8, R0, 0xfffffffc, RZ, 0xc0, !PT ;  /* 0xfffffffc00087812 */ /* 0x00bfce00078ec0ff */
.L_x_51:
[----:B------:R-:W-:Y:S01]  /*0850*/  ISETP.NE.AND P2, PT, R22, 0x1, PT ;  /* 0x000000011600780c */ /* 0x000fe20003f45270 */
[----:B------:R-:W-:Y:S01]  /*0860*/  BSSY.RECONVERGENT B2, `(.L_x_45) ;  /* 0x000003b000027945 */ /* 0x000fe20003800200 */
[----:B------:R-:W-:-:S04]  /*0870*/  IADD3 R3, PT, PT, R3, 0x1, RZ ;  /* 0x0000000103037810 */ /* 0x000fc80007ffe0ff */
[----:B------:R-:W-:-:S07]  /*0880*/  ISETP.GE.AND P0, PT, R3, R22, PT ;  /* 0x000000160300720c */ /* 0x000fce0003f06270 */
[----:B01----:R-:W-:Y:S06]  /*0890*/  @!P2 BRA `(.L_x_46) ;  /* 0x0000000000dca947 */ /* 0x003fec0003800000 */
[----:B------:R-:W-:Y:S01]  /*08a0*/  BSSY.RECONVERGENT B3, `(.L_x_47) ;  /* 0x0000020000037945 */ /* 0x000fe20003800200 */
[----:B------:R-:W-:-:S03]  /*08b0*/  IMAD.MOV.U32 R7, RZ, RZ, RZ ;  /* 0x000000ffff077224 */ /* 0x000fc600078e00ff */
[----:B------:R-:W-:Y:S05]  /*08c0*/  @!P1 BRA `(.L_x_48) ;  /* 0x0000000000749947 */ /* 0x000fea0003800000 */
[----:B------:R0:W5:Y:S01]  /*08d0*/  LD.E R9, desc[UR36][R4.64] ;  /* 0x0000002404097980 */ /* 0x000162000c101900 */
[----:B------:R-:W-:Y:S01]  /*08e0*/  BSSY.RECONVERGENT B4, `(.L_x_49) ;  /* 0x000001a000047945 */ /* 0x000fe20003800200 */
[----:B------:R-:W-:-:S07]  /*08f0*/  IMAD.MOV.U32 R13, RZ, RZ, RZ ;  /* 0x000000ffff0d7224 */ /* 0x000fce00078e00ff */
.L_x_50:
        /* <DEDUP_REMOVED lines=25> */
.L_x_49:
[----:B------:R-:W-:-:S07]  /*0a90*/  IMAD.MOV.U32 R7, RZ, RZ, R8 ;  /* 0x000000ffff077224 */ /* 0x000fce00078e0008 */
.L_x_48:
[----:B------:R-:W-:Y:S05]  /*0aa0*/  BSYNC.RECONVERGENT B3 ;  /* 0x0000000000037941 */ /* 0x000fea0003800200 */
.L_x_47:
        /* <DEDUP_REMOVED lines=22> */
.L_x_46:
[----:B------:R-:W-:Y:S05]  /*0c10*/  BSYNC.RECONVERGENT B2 ;  /* 0x0000000000027941 */ /* 0x000fea0003800200 */
.L_x_45:
[----:B------:R-:W-:Y:S05]  /*0c20*/  @!P0 BRA `(.L_x_51) ;  /* 0xfffffffc00088947 */ /* 0x000fea000383ffff */
[----:B------:R-:W-:Y:S05]  /*0c30*/  BSYNC.RECONVERGENT B1 ;  /* 0x0000000000017941 */ /* 0x000fea0003800200 */
.L_x_44:
[----:B------:R-:W-:Y:S01]  /*0c40*/  ISETP.GE.U32.AND P0, PT, R11, 0x3, PT ;  /* 0x000000030b00780c */ /* 0x000fe20003f06070 */
[----:B------:R-:W-:Y:S01]  /*0c50*/  BSSY.RECONVERGENT B1, `(.L_x_52) ;  /* 0x0000015000017945 */ /* 0x000fe20003800200 */
[----:B------:R-:W-:Y:S01]  /*0c60*/  ISETP.NE.AND P1, PT, R12, RZ, PT ;  /* 0x000000ff0c00720c */ /* 0x000fe20003f25270 */
[----:B-1----:R-:W-:-:S10]  /*0c70*/  IMAD.MOV.U32 R0, RZ, RZ, RZ ;  /* 0x000000ffff007224 */ /* 0x002fd400078e00ff */
[----:B------:R-:W-:Y:S05]  /*0c80*/  @!P0 BRA `(.L_x_53) ;  /* 0x0000000000448947 */ /* 0x000fea0003800000 */
[----:B------:R-:W1:Y:S01]  /*0c90*/  LDC.64 R6, c[0x0][0x380] ;  /* 0x0000e000ff067b82 */ /* 0x000e620000000a00 */
[----:B------:R-:W-:Y:S01]  /*0ca0*/  HFMA2 R3, -RZ, RZ, 0, 0 ;  /* 0x00000000ff037431 */ /* 0x000fe200000001ff */
[----:B------:R-:W-:-:S07]  /*0cb0*/  LOP3.LUT R0, R22, 0x7ffffffc, RZ, 0xc0, !PT ;  /* 0x7ffffffc16007812 */ /* 0x000fce00078ec0ff */
.L_x_54:
        /* <DEDUP_REMOVED lines=14> */
.L_x_53:
[----:B------:R-:W-:Y:S05]  /*0da0*/  BSYNC.RECONVERGENT B1 ;  /* 0x0000000000017941 */ /* 0x000fea0003800200 */
.L_x_52:
        /* <DEDUP_REMOVED lines=15> */
.L_x_38:
[----:B------:R-:W-:Y:S05]  /*0ea0*/  BSYNC.RECONVERGENT B0 ;  /* 0x0000000000007941 */ /* 0x000fea0003800200 */
.L_x_37:
[----:B------:R-:W-:Y:S01]  /*0eb0*/  MOV R0, 0x0 ;  /* 0x0000000000007802 */ /* 0x000fe20000000f00 */
[----:B------:R-:W-:-:S03]  /*0ec0*/  VIADD R17, R17, 0x1 ;  /* 0x0000000111117836 */ /* 0x000fc60000000000 */
[----:B----4-:R4:W0:Y:S04]  /*0ed0*/  LDC.64 R6, c[0x4][R0] ;  /* 0x0100000000067b82 */ /* 0x0108280000000a00 */
[----:B--2---:R-:W-:-:S07]  /*0ee0*/  LEPC R20, `(.L_x_55) ;  /* 0x000000001014794e */ /* 0x004fce0000000000 */
[----:B01-34-:R-:W-:Y:S05]  /*0ef0*/  CALL.ABS.NOINC R6 ;  /* 0x0000000006007343 */ /* 0x01bfea0003c00000 */
.L_x_55:
[----:B------:R-:W-:Y:S05]  /*0f00*/  BRA `(.L_x_56) ;  /* 0xfffffff000907947 */ /* 0x000fea000383ffff */
.L_x_57:
        /* <DEDUP_REMOVED lines=15> */
.L_x_59:


//--------------------- .nv.shared.reserved.0     --------------------------
	.section	.nv.shared.reserved.0,"aw",@nobits
	.weak		__nv_reservedSMEM_offset_0_alias
	.size		__nv_reservedSMEM_offset_0_alias, 0, 64
	.other		__nv_reservedSMEM_offset_0_alias,@"STO_CUDA_RESERVED_SHARED STV_DEFAULT"
__nv_reservedSMEM_offset_0_alias:
	.zero		0
	.zero		64


//--------------------- .nv.constant0._Z17optimizedSortRowsPiiii --------------------------
	.section	.nv.constant0._Z17optimizedSortRowsPiiii,"a",@progbits
	.sectionflags	@""
	.align	4
.nv.constant0._Z17optimizedSortRowsPiiii:
	.zero		916


//--------------------- .nv.constant0._Z8sortRowsPiiii --------------------------
	.section	.nv.constant0._Z8sortRowsPiiii,"a",@progbits
	.sectionflags	@""
	.align	4
.nv.constant0._Z8sortRowsPiiii:
	.zero		916


//--------------------- SYMBOLS --------------------------

	.type		.nv.reservedSmem.offset0,@object
	.size		.nv.reservedSmem.offset0,0x4
	.type		free,@function
	.type		malloc,@function
